	.headerflags	@"EF_CUDA_TEXMODE_UNIFIED EF_CUDA_64BIT_ADDRESS EF_CUDA_SM89 EF_CUDA_VIRTUAL_SM(EF_CUDA_SM89)"
	.elftype	@"ET_EXEC"


//--------------------- .nv.info                  --------------------------
	.section	.nv.info,"",@"SHT_CUDA_INFO"
	.align	4


	//----- nvinfo : EIATTR_REGCOUNT
	.align		4
        /*0000*/ 	.byte	0x04, 0x2f
        /*0002*/ 	.short	(.L_1 - .L_0)
	.align		4
.L_0:
        /*0004*/ 	.word	index@(triton__0d1d2d3d4d5d6d7d89101112de)
        /*0008*/ 	.word	0x00000061


	//----- nvinfo : EIATTR_MAX_STACK_SIZE
	.align		4
.L_1:
        /*000c*/ 	.byte	0x04, 0x23
        /*000e*/ 	.short	(.L_3 - .L_2)
	.align		4
.L_2:
        /*0010*/ 	.word	index@(triton__0d1d2d3d4d5d6d7d89101112de)
        /*0014*/ 	.word	0x00000000


	//----- nvinfo : EIATTR_MIN_STACK_SIZE
	.align		4
.L_3:
        /*0018*/ 	.byte	0x04, 0x12
        /*001a*/ 	.short	(.L_5 - .L_4)
	.align		4
.L_4:
        /*001c*/ 	.word	index@(triton__0d1d2d3d4d5d6d7d89101112de)
        /*0020*/ 	.word	0x00000000


	//----- nvinfo : EIATTR_FRAME_SIZE
	.align		4
.L_5:
        /*0024*/ 	.byte	0x04, 0x11
        /*0026*/ 	.short	(.L_7 - .L_6)
	.align		4
.L_6:
        /*0028*/ 	.word	index@(triton__0d1d2d3d4d5d6d7d89101112de)
        /*002c*/ 	.word	0x00000000
.L_7:


//--------------------- .nv.info.triton__0d1d2d3d4d5d6d7d89101112de --------------------------
	.section	.nv.info.triton__0d1d2d3d4d5d6d7d89101112de,"",@"SHT_CUDA_INFO"
	.align	4


	//----- nvinfo : EIATTR_CUDA_API_VERSION
	.align		4
        /*0000*/ 	.byte	0x04, 0x37
        /*0002*/ 	.short	(.L_9 - .L_8)
.L_8:
        /*0004*/ 	.word	0x0000007b


	//----- nvinfo : EIATTR_PARAM_CBANK
	.align		4
.L_9:
        /*0008*/ 	.byte	0x04, 0x0a
        /*000a*/ 	.short	(.L_11 - .L_10)
	.align		4
.L_10:
        /*000c*/ 	.word	index@(.nv.constant0.triton__0d1d2d3d4d5d6d7d89101112de)
        /*0010*/ 	.short	0x0160
        /*0012*/ 	.short	0x0054


	//----- nvinfo : EIATTR_CBANK_PARAM_SIZE
	.align		4
.L_11:
        /*0014*/ 	.byte	0x03, 0x19
        /*0016*/ 	.short	0x0054


	//----- nvinfo : EIATTR_KPARAM_INFO
	.align		4
        /*0018*/ 	.byte	0x04, 0x17
        /*001a*/ 	.short	(.L_13 - .L_12)
.L_12:
        /*001c*/ 	.word	0x00000000
        /*0020*/ 	.short	0x000c
        /*0022*/ 	.short	0x0050
        /*0024*/ 	.byte	0x00, 0xf0, 0x11, 0x00


	//----- nvinfo : EIATTR_KPARAM_INFO
	.align		4
.L_13:
        /*0028*/ 	.byte	0x04, 0x17
        /*002a*/ 	.short	(.L_15 - .L_14)
.L_14:
        /*002c*/ 	.word	0x00000000
        /*0030*/ 	.short	0x000b
        /*0032*/ 	.short	0x004c
        /*0034*/ 	.byte	0x00, 0xf0, 0x11, 0x00


	//----- nvinfo : EIATTR_KPARAM_INFO
	.align		4
.L_15:
        /*0038*/ 	.byte	0x04, 0x17
        /*003a*/ 	.short	(.L_17 - .L_16)
.L_16:
        /*003c*/ 	.word	0x00000000
        /*0040*/ 	.short	0x000a
        /*0042*/ 	.short	0x0048
        /*0044*/ 	.byte	0x00, 0xf0, 0x11, 0x00


	//----- nvinfo : EIATTR_KPARAM_INFO
	.align		4
.L_17:
        /*0048*/ 	.byte	0x04, 0x17
        /*004a*/ 	.short	(.L_19 - .L_18)
.L_18:
        /*004c*/ 	.word	0x00000000
        /*0050*/ 	.short	0x0009
        /*0052*/ 	.short	0x0044
        /*0054*/ 	.byte	0x00, 0xf0, 0x11, 0x00


	//----- nvinfo : EIATTR_KPARAM_INFO
	.align		4
.L_19:
        /*0058*/ 	.byte	0x04, 0x17
        /*005a*/ 	.short	(.L_21 - .L_20)
.L_20:
        /*005c*/ 	.word	0x00000000
        /*0060*/ 	.short	0x0008
        /*0062*/ 	.short	0x0040
        /*0064*/ 	.byte	0x00, 0xf0, 0x11, 0x00


	//----- nvinfo : EIATTR_KPARAM_INFO
	.align		4
.L_21:
        /*0068*/ 	.byte	0x04, 0x17
        /*006a*/ 	.short	(.L_23 - .L_22)
.L_22:
        /*006c*/ 	.word	0x00000000
        /*0070*/ 	.short	0x0007
        /*0072*/ 	.short	0x0038
        /*0074*/ 	.byte	0x00, 0xf0, 0x21, 0x00


	//----- nvinfo : EIATTR_KPARAM_INFO
	.align		4
.L_23:
        /*0078*/ 	.byte	0x04, 0x17
        /*007a*/ 	.short	(.L_25 - .L_24)
.L_24:
        /*007c*/ 	.word	0x00000000
        /*0080*/ 	.short	0x0006
        /*0082*/ 	.short	0x0030
        /*0084*/ 	.byte	0x00, 0xf0, 0x21, 0x00


	//----- nvinfo : EIATTR_KPARAM_INFO
	.align		4
.L_25:
        /*0088*/ 	.byte	0x04, 0x17
        /*008a*/ 	.short	(.L_27 - .L_26)
.L_26:
        /*008c*/ 	.word	0x00000000
        /*0090*/ 	.short	0x0005
        /*0092*/ 	.short	0x0028
        /*0094*/ 	.byte	0x00, 0xf0, 0x21, 0x00


	//----- nvinfo : EIATTR_KPARAM_INFO
	.align		4
.L_27:
        /*0098*/ 	.byte	0x04, 0x17
        /*009a*/ 	.short	(.L_29 - .L_28)
.L_28:
        /*009c*/ 	.word	0x00000000
        /*00a0*/ 	.short	0x0004
        /*00a2*/ 	.short	0x0020
        /*00a4*/ 	.byte	0x00, 0xf0, 0x21, 0x00


	//----- nvinfo : EIATTR_KPARAM_INFO
	.align		4
.L_29:
        /*00a8*/ 	.byte	0x04, 0x17
        /*00aa*/ 	.short	(.L_31 - .L_30)
.L_30:
        /*00ac*/ 	.word	0x00000000
        /*00b0*/ 	.short	0x0003
        /*00b2*/ 	.short	0x0018
        /*00b4*/ 	.byte	0x00, 0xf0, 0x21, 0x00


	//----- nvinfo : EIATTR_KPARAM_INFO
	.align		4
.L_31:
        /*00b8*/ 	.byte	0x04, 0x17
        /*00ba*/ 	.short	(.L_33 - .L_32)
.L_32:
        /*00bc*/ 	.word	0x00000000
        /*00c0*/ 	.short	0x0002
        /*00c2*/ 	.short	0x0010
        /*00c4*/ 	.byte	0x00, 0xf0, 0x21, 0x00


	//----- nvinfo : EIATTR_KPARAM_INFO
	.align		4
.L_33:
        /*00c8*/ 	.byte	0x04, 0x17
        /*00ca*/ 	.short	(.L_35 - .L_34)
.L_34:
        /*00cc*/ 	.word	0x00000000
        /*00d0*/ 	.short	0x0001
        /*00d2*/ 	.short	0x0008
        /*00d4*/ 	.byte	0x00, 0xf0, 0x21, 0x00


	//----- nvinfo : EIATTR_KPARAM_INFO
	.align		4
.L_35:
        /*00d8*/ 	.byte	0x04, 0x17
        /*00da*/ 	.short	(.L_37 - .L_36)
.L_36:
        /*00dc*/ 	.word	0x00000000
        /*00e0*/ 	.short	0x0000
        /*00e2*/ 	.short	0x0000
        /*00e4*/ 	.byte	0x00, 0xf0, 0x21, 0x00


	//----- nvinfo : EIATTR_MAXREG_COUNT
	.align		4
.L_37:
        /*00e8*/ 	.byte	0x03, 0x1b
        /*00ea*/ 	.short	0x00ff


	//----- nvinfo : EIATTR_EXIT_INSTR_OFFSETS
	.align		4
        /*00ec*/ 	.byte	0x04, 0x1c
        /*00ee*/ 	.short	(.L_39 - .L_38)


	//   ....[0]....
.L_38:
        /*00f0*/ 	.word	0x00002cd0


	//   ....[1]....
        /*00f4*/ 	.word	0x00002d10


	//----- nvinfo : EIATTR_CTAIDZ_USED
	.align		4
.L_39:
        /*00f8*/ 	.byte	0x01, 0x04
	.zero		2


	//----- nvinfo : EIATTR_MAX_THREADS
	.align		4
        /*00fc*/ 	.byte	0x04, 0x05
        /*00fe*/ 	.short	(.L_41 - .L_40)
.L_40:
        /*0100*/ 	.word	0x00000100
        /*0104*/ 	.word	0x00000001
        /*0108*/ 	.word	0x00000001
.L_41:


//--------------------- .nv.rel.action            --------------------------
	.section	.nv.rel.action,"",@"SHT_CUDA_RELOCINFO"
	.align	8
	.sectionentsize	8
        /*0000*/ 	.byte	0x73, 0x00, 0x00, 0x00, 0x00, 0x00, 0x00, 0x00, 0x00, 0x00, 0x00, 0x11, 0x25, 0x00, 0x05, 0x36


//--------------------- .nv.constant0.triton__0d1d2d3d4d5d6d7d89101112de --------------------------
	.section	.nv.constant0.triton__0d1d2d3d4d5d6d7d89101112de,"a",@progbits
	.align	4
.nv.constant0.triton__0d1d2d3d4d5d6d7d89101112de:
	.zero		436


//--------------------- .text.triton__0d1d2d3d4d5d6d7d89101112de --------------------------
	.section	.text.triton__0d1d2d3d4d5d6d7d89101112de,"ax",@progbits
	.sectionflags	@"SHF_BARRIERS=1"
	.sectioninfo	@"SHI_REGISTERS=97"
	.align	128
        .global         triton__0d1d2d3d4d5d6d7d89101112de
        .type           triton__0d1d2d3d4d5d6d7d89101112de,@function
        .size           triton__0d1d2d3d4d5d6d7d89101112de,(.L_x_1 - triton__0d1d2d3d4d5d6d7d89101112de)
        .other          triton__0d1d2d3d4d5d6d7d89101112de,@"STO_CUDA_ENTRY STV_DEFAULT"
triton__0d1d2d3d4d5d6d7d89101112de:
.text.triton__0d1d2d3d4d5d6d7d89101112de:
[----:B------:R-:W-:-:S02]  /*0000*/  MOV R1, c[0x0][0x28] ;  /* 0x00000a0000017a02 */ /* 0x000fc40000000f00 */
[----:B------:R-:W0:Y:S01]  /*0010*/  S2UR UR4, SR_CTAID.Z ;  /* 0x00000000000479c3 */ /* 0x000e220000002700 */
[----:B------:R-:W1:Y:S01]  /*0020*/  S2R R2, SR_TID.X ;  /* 0x0000000000027919 */ /* 0x000e620000002100 */
[----:B------:R-:W-:Y:S01]  /*0030*/  MOV R0, 0x2 ;  /* 0x0000000200007802 */ /* 0x000fe20000000f00 */
[----:B------:R-:W-:Y:S01]  /*0040*/  ULDC.64 UR30, c[0x0][0x118] ;  /* 0x00004600001e7ab9 */ /* 0x000fe20000000a00 */
[----:B------:R-:W-:Y:S01]  /*0050*/  PRMT R51, RZ, 0x7610, R51 ;  /* 0x00007610ff337816 */ /* 0x000fe20000000033 */
[----:B------:R-:W2:Y:S03]  /*0060*/  S2R R4, SR_CTAID.X ;  /* 0x0000000000047919 */ /* 0x000ea60000002500 */
[----:B------:R-:W3:Y:S01]  /*0070*/  S2UR UR5, SR_CTAID.Y ;  /* 0x00000000000579c3 */ /* 0x000ee20000002600 */
[----:B------:R-:W-:Y:S01]  /*0080*/  CS2R R36, SRZ ;  /* 0x0000000000247805 */ /* 0x000fe2000001ff00 */
        /* <DEDUP_REMOVED lines=9> */
[----:B------:R-:W-:Y:S01]  /*0120*/  IABS R8, c[0x0][0x1a0] ;  /* 0x0000680000087a13 */ /* 0x000fe20000000000 */
[----:B------:R-:W-:Y:S01]  /*0130*/  CS2R R16, SRZ ;  /* 0x0000000000107805 */ /* 0x000fe2000001ff00 */
[----:B------:R-:W-:Y:S01]  /*0140*/  CS2R R18, SRZ ;  /* 0x0000000000127805 */ /* 0x000fe2000001ff00 */
[----:B------:R-:W-:Y:S01]  /*0150*/  CS2R R24, SRZ ;  /* 0x0000000000187805 */ /* 0x000fe2000001ff00 */
[----:B------:R-:W-:Y:S01]  /*0160*/  CS2R R26, SRZ ;  /* 0x00000000001a7805 */ /* 0x000fe2000001ff00 */
[----:B0-----:R-:W-:Y:S01]  /*0170*/  UIADD3 UR4, UR4, 0x1, URZ ;  /* 0x0000000104047890 */ /* 0x001fe2000fffe03f */
[----:B-1----:R-:W-:-:S02]  /*0180*/  SHF.L.U32 R49, R2, 0x3, RZ ;  /* 0x0000000302317819 */ /* 0x002fc400000006ff */
[----:B------:R-:W-:Y:S01]  /*0190*/  PRMT R63, RZ, 0x7610, R63 ;  /* 0x00007610ff3f7816 */ /* 0x000fe2000000003f */
[----:B------:R-:W-:Y:S01]  /*01a0*/  CS2R R12, SRZ ;  /* 0x00000000000c7805 */ /* 0x000fe2000001ff00 */
[----:B------:R-:W-:Y:S01]  /*01b0*/  LOP3.LUT R49, R49, 0xf8, RZ, 0xc0, !PT ;  /* 0x000000f831317812 */ /* 0x000fe200078ec0ff */
[----:B------:R-:W-:Y:S01]  /*01c0*/  CS2R R14, SRZ ;  /* 0x00000000000e7805 */ /* 0x000fe2000001ff00 */
[----:B------:R-:W-:Y:S01]  /*01d0*/  SHF.R.U32.HI R50, RZ, 0x5, R2 ;  /* 0x00000005ff327819 */ /* 0x000fe20000011602 */
[----:B---3--:R-:W-:Y:S01]  /*01e0*/  UIMAD UR4, UR4, UR5, URZ ;  /* 0x00000005040472a4 */ /* 0x008fe2000f8e023f */
[--C-:B--2---:R-:W-:Y:S01]  /*01f0*/  PRMT R43, R2, 0x6540, R4.reuse ;  /* 0x00006540022b7816 */ /* 0x104fe20000000004 */
[----:B------:R-:W-:Y:S01]  /*0200*/  ULDC UR44, c[0x0][0x1a8] ;  /* 0x00006a00002c7ab9 */ /* 0x000fe20000000800 */
[----:B------:R-:W-:Y:S01]  /*0210*/  PRMT R4, R49, 0x6540, R4 ;  /* 0x0000654031047816 */ /* 0x000fe20000000004 */
[----:B------:R-:W-:Y:S01]  /*0220*/  USHF.L.U32 UR6, UR4, 0x4, URZ ;  /* 0x0000000404067899 */ /* 0x000fe2000800063f */
[----:B------:R-:W-:Y:S01]  /*0230*/  SGXT.U32 R50, R50, 0x3 ;  /* 0x000000033232781a */ /* 0x000fe20000000000 */
[C---:B------:R-:W-:Y:S01]  /*0240*/  IMAD.WIDE R6, R43.reuse, R0, c[0x0][0x168] ;  /* 0x00005a002b067625 */ /* 0x040fe200078e0200 */
[----:B------:R-:W-:Y:S01]  /*0250*/  ISETP.GE.AND P0, PT, R43, 0x280, PT ;  /* 0x000002802b00780c */ /* 0x000fe20003f06270 */
[----:B------:R-:W-:Y:S01]  /*0260*/  ULDC.64 UR32, c[0x0][0x1a0] ;  /* 0x0000680000207ab9 */ /* 0x000fe20000000a00 */
[----:B------:R-:W-:-:S02]  /*0270*/  ISETP.GE.AND P1, PT, R4, 0x280, PT ;  /* 0x000002800400780c */ /* 0x000fc40003f26270 */
[----:B------:R-:W-:-:S04]  /*0280*/  LOP3.LUT R3, R50, UR6, RZ, 0xfc, !PT ;  /* 0x0000000632037c12 */ /* 0x000fc8000f8efcff */
[C---:B------:R-:W-:Y:S01]  /*0290*/  ISETP.LT.AND P2, PT, R3.reuse, c[0x0][0x1ac], !P1 ;  /* 0x00006b0003007a0c */ /* 0x040fe20004f41270 */
[----:B------:R-:W-:-:S04]  /*02a0*/  IMAD R9, R3, 0x280, R4 ;  /* 0x0000028003097824 */ /* 0x000fc800078e0204 */
[----:B------:R0:W2:Y:S01]  /*02b0*/  @!P0 LDG.E.EL.U16 R51, [R6.64] ;  /* 0x0000001e06338981 */ /* 0x0000a2000c2e1500 */
[----:B------:R-:W-:Y:S01]  /*02c0*/  MOV R3, UR6 ;  /* 0x0000000600037c02 */ /* 0x000fe20008000f00 */
[----:B------:R-:W-:-:S04]  /*02d0*/  IMAD.WIDE R4, R9, R0, c[0x0][0x160] ;  /* 0x0000580009047625 */ /* 0x000fc800078e0200 */
[-C--:B0-----:R-:W-:Y:S01]  /*02e0*/  IMAD.WIDE R6, R9, R0.reuse, c[0x0][0x170] ;  /* 0x00005c0009067625 */ /* 0x081fe200078e0200 */
[----:B------:R-:W-:Y:S01]  /*02f0*/  LOP3.LUT R3, R3, 0x8, R50, 0xfe, !PT ;  /* 0x0000000803037812 */ /* 0x000fe200078efe32 */
[----:B------:R0:W3:Y:S04]  /*0300*/  @P2 LDG.E.EL.128 R52, [R4.64] ;  /* 0x0000001e04342981 */ /* 0x0000e8000c2e1d00 */
[----:B------:R1:W4:Y:S01]  /*0310*/  @P2 LDG.E.EL.128 R36, [R6.64] ;  /* 0x0000001e06242981 */ /* 0x000322000c2e1d00 */
[----:B------:R-:W-:Y:S02]  /*0320*/  ISETP.LT.AND P1, PT, R3, c[0x0][0x1ac], !P1 ;  /* 0x00006b0003007a0c */ /* 0x000fe40004f21270 */
[C---:B------:R-:W-:Y:S01]  /*0330*/  IADD3 R45, R9.reuse, 0x1400, RZ ;  /* 0x00001400092d7810 */ /* 0x040fe20007ffe0ff */
[----:B0-----:R-:W-:-:S04]  /*0340*/  IMAD.WIDE R4, R9, R0, c[0x0][0x178] ;  /* 0x00005e0009047625 */ /* 0x001fc800078e0200 */
[-C--:B-1----:R-:W-:Y:S01]  /*0350*/  IMAD.WIDE R6, R9, R0.reuse, c[0x0][0x188] ;  /* 0x0000620009067625 */ /* 0x082fe200078e0200 */
[----:B------:R0:W5:Y:S01]  /*0360*/  @P2 LDG.E.EL.128 R32, [R4.64] ;  /* 0x0000001e04202981 */ /* 0x000162000c2e1d00 */
[----:B------:R-:W1:Y:S03]  /*0370*/  R2UR UR24, R8 ;  /* 0x00000000081873c2 */ /* 0x000e6600000e0000 */
[----:B------:R0:W3:Y:S02]  /*0380*/  @P2 LDG.E.EL.128 R28, [R6.64] ;  /* 0x0000001e061c2981 */ /* 0x0000e4000c2e1d00 */
[----:B0-----:R-:W-:-:S05]  /*0390*/  IMAD.WIDE R4, R45, R0, c[0x0][0x160] ;  /* 0x000058002d047625 */ /* 0x001fca00078e0200 */
[----:B------:R0:W5:Y:S01]  /*03a0*/  @P1 LDG.E.EL.128 R20, [R4.64] ;  /* 0x0000001e04141981 */ /* 0x000162000c2e1d00 */
[----:B------:R-:W-:-:S05]  /*03b0*/  IMAD.WIDE R6, R9, R0, c[0x0][0x190] ;  /* 0x0000640009067625 */ /* 0x000fca00078e0200 */
[----:B------:R0:W5:Y:S01]  /*03c0*/  @P2 LDG.E.EL.128 R24, [R6.64] ;  /* 0x0000001e06182981 */ /* 0x000162000c2e1d00 */
[----:B-1----:R-:W1:Y:S01]  /*03d0*/  I2F.RP R3, UR24 ;  /* 0x0000001800037d06 */ /* 0x002e620008209400 */
[----:B0-----:R-:W-:-:S05]  /*03e0*/  IMAD.WIDE R4, R45, R0, c[0x0][0x170] ;  /* 0x00005c002d047625 */ /* 0x001fca00078e0200 */
[----:B------:R0:W5:Y:S01]  /*03f0*/  @P1 LDG.E.EL.128 R16, [R4.64] ;  /* 0x0000001e04101981 */ /* 0x000162000c2e1d00 */
[----:B------:R-:W-:-:S05]  /*0400*/  IMAD.WIDE R6, R45, R0, c[0x0][0x178] ;  /* 0x00005e002d067625 */ /* 0x000fca00078e0200 */
[----:B------:R0:W5:Y:S01]  /*0410*/  @P1 LDG.E.EL.128 R12, [R6.64] ;  /* 0x0000001e060c1981 */ /* 0x000162000c2e1d00 */
[----:B-1----:R-:W1:Y:S01]  /*0420*/  MUFU.RCP R3, R3 ;  /* 0x0000000300037308 */ /* 0x002e620000001000 */
[----:B0-----:R-:W-:-:S05]  /*0430*/  IMAD.WIDE R4, R43, R0, c[0x0][0x180] ;  /* 0x000060002b047625 */ /* 0x001fca00078e0200 */
[----:B------:R0:W5:Y:S01]  /*0440*/  @!P0 LDG.E.EL.U16 R63, [R4.64] ;  /* 0x0000001e043f8981 */ /* 0x000162000c2e1500 */
[----:B-1----:R-:W-:-:S04]  /*0450*/  IADD3 R11, R3, 0xffffffe, RZ ;  /* 0x0ffffffe030b7810 */ /* 0x002fc80007ffe0ff */
[----:B------:R1:W0:Y:S01]  /*0460*/  F2I.FTZ.U32.TRUNC.NTZ R42, R11 ;  /* 0x0000000b002a7305 */ /* 0x000222000021f000 */
[----:B------:R-:W-:Y:S01]  /*0470*/  UIADD3 UR5, UR6, 0x1, URZ ;  /* 0x0000000106057890 */ /* 0x000fe2000fffe03f */
[----:B------:R-:W-:Y:S01]  /*0480*/  MOV R10, UR6 ;  /* 0x00000006000a7c02 */ /* 0x000fe20008000f00 */
[----:B------:R-:W-:Y:S01]  /*0490*/  UIADD3 UR22, UR6, 0x3, URZ ;  /* 0x0000000306167890 */ /* 0x000fe2000fffe03f */
[----:B------:R-:W-:Y:S01]  /*04a0*/  CS2R R8, SRZ ;  /* 0x0000000000087805 */ /* 0x000fe2000001ff00 */
[----:B------:R-:W-:Y:S01]  /*04b0*/  UIADD3 UR20, UR6, 0x4, URZ ;  /* 0x0000000406147890 */ /* 0x000fe2000fffe03f */
[----:B------:R-:W-:Y:S02]  /*04c0*/  ISETP.LT.AND P6, PT, R10, c[0x0][0x1ac], !P0 ;  /* 0x00006b000a007a0c */ /* 0x000fe400047c1270 */
[----:B------:R-:W-:Y:S01]  /*04d0*/  IABS R44, R10 ;  /* 0x0000000a002c7213 */ /* 0x000fe20000000000 */
[----:B------:R-:W-:Y:S01]  /*04e0*/  IMAD.WIDE R40, R45, R0, c[0x0][0x188] ;  /* 0x000062002d287625 */ /* 0x000fe200078e0200 */
[----:B-1----:R-:W-:Y:S01]  /*04f0*/  CS2R R10, SRZ ;  /* 0x00000000000a7805 */ /* 0x002fe2000001ff00 */
[----:B------:R-:W-:Y:S01]  /*0500*/  MOV R3, UR5 ;  /* 0x0000000500037c02 */ /* 0x000fe20008000f00 */
[----:B------:R1:W1:Y:S03]  /*0510*/  R2UR UR49, R44 ;  /* 0x000000002c3173c2 */ /* 0x00026600000e0000 */
[----:B------:R-:W-:Y:S01]  /*0520*/  IABS R46, R3 ;  /* 0x00000003002e7213 */ /* 0x000fe20000000000 */
[----:B------:R1:W5:Y:S04]  /*0530*/  @P1 LDG.E.EL.128 R8, [R40.64] ;  /* 0x0000001e28081981 */ /* 0x000368000c2e1d00 */
[----:B0-----:R0:W1:Y:S02]  /*0540*/  R2UR UR27, R42 ;  /* 0x000000002a1b73c2 */ /* 0x00106400000e0000 */
[----:B-1----:R-:W-:-:S02]  /*0550*/  MOV R44, UR20 ;  /* 0x00000014002c7c02 */ /* 0x002fc40008000f00 */
[----:B0-----:R-:W-:-:S04]  /*0560*/  MOV R42, UR22 ;  /* 0x00000016002a7c02 */ /* 0x001fc80008000f00 */
[----:B------:R0:W1:Y:S01]  /*0570*/  R2UR UR50, R46 ;  /* 0x000000002e3273c2 */ /* 0x00006200000e0000 */
[----:B------:R-:W-:Y:S01]  /*0580*/  IABS R40, R42 ;  /* 0x0000002a00287213 */ /* 0x000fe20000000000 */
[----:B------:R-:W-:Y:S01]  /*0590*/  CS2R R4, SRZ ;  /* 0x0000000000047805 */ /* 0x000fe2000001ff00 */
[----:B------:R-:W-:Y:S01]  /*05a0*/  ISETP.LT.AND P2, PT, R44, c[0x0][0x1ac], !P0 ;  /* 0x00006b002c007a0c */ /* 0x000fe20004741270 */
[----:B------:R-:W-:Y:S01]  /*05b0*/  CS2R R6, SRZ ;  /* 0x0000000000067805 */ /* 0x000fe2000001ff00 */
[----:B0-----:R-:W-:Y:S02]  /*05c0*/  IABS R46, R44 ;  /* 0x0000002c002e7213 */ /* 0x001fe40000000000 */
[----:B------:R-:W-:Y:S01]  /*05d0*/  MOV R44, R40 ;  /* 0x00000028002c7202 */ /* 0x000fe20000000f00 */
[----:B------:R-:W-:-:S05]  /*05e0*/  IMAD.WIDE R40, R45, R0, c[0x0][0x190] ;  /* 0x000064002d287625 */ /* 0x000fca00078e0200 */
[----:B------:R0:W5:Y:S01]  /*05f0*/  @P1 LDG.E.EL.128 R4, [R40.64] ;  /* 0x0000001e28041981 */ /* 0x000162000c2e1d00 */
[----:B------:R-:W-:Y:S01]  /*0600*/  UIADD3 UR4, UR6, 0x2, URZ ;  /* 0x0000000206047890 */ /* 0x000fe2000fffe03f */
[----:B------:R-:W-:Y:S02]  /*0610*/  LOP3.LUT R2, R2, 0xff, RZ, 0xc0, !PT ;  /* 0x000000ff02027812 */ /* 0x000fe400078ec0ff */
[----:B------:R-:W-:-:S03]  /*0620*/  ISETP.LT.AND P5, PT, R3, c[0x0][0x1ac], !P0 ;  /* 0x00006b0003007a0c */ /* 0x000fc600047a1270 */
[----:B------:R-:W-:-:S04]  /*0630*/  MOV R3, UR4 ;  /* 0x0000000400037c02 */ /* 0x000fc80008000f00 */
[----:B------:R-:W-:Y:S02]  /*0640*/  ISETP.LT.AND P4, PT, R3, c[0x0][0x1ac], !P0 ;  /* 0x00006b0003007a0c */ /* 0x000fe40004781270 */
[----:B------:R-:W-:Y:S01]  /*0650*/  IABS R3, R3 ;  /* 0x0000000300037213 */ /* 0x000fe20000000000 */
[----:B------:R-:W-:Y:S01]  /*0660*/  UIADD3 UR19, UR6, 0x5, URZ ;  /* 0x0000000506137890 */ /* 0x000fe2000fffe03f */
[----:B------:R-:W-:Y:S02]  /*0670*/  ISETP.LT.AND P3, PT, R42, c[0x0][0x1ac], !P0 ;  /* 0x00006b002a007a0c */ /* 0x000fe40004761270 */
[----:B------:R-:W-:Y:S01]  /*0680*/  MOV R42, R3 ;  /* 0x00000003002a7202 */ /* 0x000fe20000000f00 */
[----:B------:R-:W-:Y:S01]  /*0690*/  UIADD3 UR18, UR6, 0x6, URZ ;  /* 0x0000000606127890 */ /* 0x000fe2000fffe03f */
[----:B------:R0:W1:Y:S01]  /*06a0*/  R2UR UR52, R44 ;  /* 0x000000002c3473c2 */ /* 0x00006200000e0000 */
[----:B------:R-:W-:Y:S01]  /*06b0*/  UIADD3 UR15, UR6, 0x7, URZ ;  /* 0x00000007060f7890 */ /* 0x000fe2000fffe03f */
[----:B------:R-:W-:Y:S01]  /*06c0*/  MOV R3, UR19 ;  /* 0x0000001300037c02 */ /* 0x000fe20008000f00 */
[----:B------:R-:W-:-:S05]  /*06d0*/  UIADD3 UR16, UR6, 0x8, URZ ;  /* 0x0000000806107890 */ /* 0x000fca000fffe03f */
[----:B------:R0:W1:Y:S01]  /*06e0*/  R2UR UR51, R42 ;  /* 0x000000002a3373c2 */ /* 0x00006200000e0000 */
[----:B------:R-:W-:Y:S01]  /*06f0*/  MOV R48, UR18 ;  /* 0x0000001200307c02 */ /* 0x000fe20008000f00 */
[----:B------:R-:W-:Y:S01]  /*0700*/  UIADD3 UR28, URZ, -UR27, URZ ;  /* 0x8000001b3f1c7290 */ /* 0x000fe2000fffe03f */
[----:B------:R-:W-:Y:S01]  /*0710*/  MOV R47, UR15 ;  /* 0x0000000f002f7c02 */ /* 0x000fe20008000f00 */
[----:B------:R-:W-:Y:S01]  /*0720*/  UIADD3 UR12, UR6, 0xb, URZ ;  /* 0x0000000b060c7890 */ /* 0x000fe2000fffe03f */
[----:B------:R-:W-:Y:S02]  /*0730*/  MOV R74, UR16 ;  /* 0x00000010004a7c02 */ /* 0x000fe40008000f00 */
[----:B0-----:R-:W-:Y:S01]  /*0740*/  IABS R42, R3 ;  /* 0x00000003002a7213 */ /* 0x001fe20000000000 */
[----:B------:R0:W0:Y:S01]  /*0750*/  R2UR UR53, R46 ;  /* 0x000000002e3573c2 */ /* 0x00002200000e0000 */
[----:B------:R-:W-:Y:S01]  /*0760*/  UIADD3 UR11, UR6, 0xc, URZ ;  /* 0x0000000c060b7890 */ /* 0x000fe2000fffe03f */
[----:B------:R-:W-:Y:S01]  /*0770*/  IABS R40, R48 ;  /* 0x0000003000287213 */ /* 0x000fe20000000000 */
[----:B------:R-:W-:Y:S01]  /*0780*/  UIMAD UR28, UR28, UR24, URZ ;  /* 0x000000181c1c72a4 */ /* 0x000fe2000f8e023f */
[----:B------:R-:W-:-:S02]  /*0790*/  IABS R41, R47 ;  /* 0x0000002f00297213 */ /* 0x000fc40000000000 */
[----:B------:R-:W-:Y:S02]  /*07a0*/  IABS R44, R74 ;  /* 0x0000004a002c7213 */ /* 0x000fe40000000000 */
[----:B------:R0:W0:Y:S01]  /*07b0*/  R2UR UR54, R42 ;  /* 0x000000002a3673c2 */ /* 0x00002200000e0000 */
[----:B------:R-:W-:Y:S01]  /*07c0*/  UMOV UR26, URZ ;  /* 0x0000003f001a7c82 */ /* 0x000fe20008000000 */
[----:B------:R-:W-:Y:S01]  /*07d0*/  MOV R45, UR12 ;  /* 0x0000000c002d7c02 */ /* 0x000fe20008000f00 */
[----:B------:R-:W-:Y:S02]  /*07e0*/  UIADD3 UR17, UR6, 0x9, URZ ;  /* 0x0000000906117890 */ /* 0x000fe4000fffe03f */
[----:B------:R-:W-:-:S03]  /*07f0*/  UIMAD.WIDE.U32 UR26, UR27, UR28, UR26 ;  /* 0x0000001c1b1a72a5 */ /* 0x000fc6000f8e001a */
[----:B------:R0:W0:Y:S01]  /*0800*/  R2UR UR55, R40 ;  /* 0x00000000283773c2 */ /* 0x00002200000e0000 */
[----:B------:R-:W-:Y:S01]  /*0810*/  UIADD3 UR8, UR6, 0xf, URZ ;  /* 0x0000000f06087890 */ /* 0x000fe2000fffe03f */
[----:B------:R-:W-:Y:S01]  /*0820*/  ISETP.LT.AND P1, PT, R3, c[0x0][0x1ac], !P0 ;  /* 0x00006b0003007a0c */ /* 0x000fe20004721270 */
[----:B------:R-:W-:-:S05]  /*0830*/  UIADD3 UR7, UR6, 0xa, URZ ;  /* 0x0000000a06077890 */ /* 0x000fca000fffe03f */
[----:B------:R1:W2:Y:S01]  /*0840*/  R2UR UR56, R41 ;  /* 0x00000000293873c2 */ /* 0x0002a200000e0000 */
[----:B------:R-:W-:-:S07]  /*0850*/  MOV R3, UR17 ;  /* 0x0000001100037c02 */ /* 0x000fce0008000f00 */
[----:B------:R0:W2:Y:S01]  /*0860*/  R2UR UR57, R44 ;  /* 0x000000002c3973c2 */ /* 0x0000a200000e0000 */
[----:B-1----:R-:W-:Y:S01]  /*0870*/  MOV R41, UR11 ;  /* 0x0000000b00297c02 */ /* 0x002fe20008000f00 */
[----:B------:R-:W-:-:S03]  /*0880*/  UMOV UR48, UR27 ;  /* 0x0000001b00307c82 */ /* 0x000fc60008000000 */
[----:B------:R-:W-:Y:S02]  /*0890*/  IABS R57, R41 ;  /* 0x0000002900397213 */ /* 0x000fe40000000000 */
[----:B0-----:R-:W-:Y:S01]  /*08a0*/  IABS R44, R45 ;  /* 0x0000002d002c7213 */ /* 0x001fe20000000000 */
[----:B------:R-:W-:Y:S01]  /*08b0*/  UIADD3 UR10, UR6, 0xd, URZ ;  /* 0x0000000d060a7890 */ /* 0x000fe2000fffe03f */
[----:B------:R0:W1:Y:S01]  /*08c0*/  R2UR UR14, R57 ;  /* 0x00000000390e73c2 */ /* 0x00006200000e0000 */
[----:B------:R-:W-:Y:S01]  /*08d0*/  UIADD3 UR9, UR6, 0xe, URZ ;  /* 0x0000000e06097890 */ /* 0x000fe2000fffe03f */
[----:B------:R-:W-:Y:S01]  /*08e0*/  IABS R40, R3 ;  /* 0x0000000300287213 */ /* 0x000fe20000000000 */
[----:B------:R-:W-:Y:S01]  /*08f0*/  UIMAD.WIDE.U32 UR40, UR48, UR51, URZ ;  /* 0x00000033302872a5 */ /* 0x000fe2000f8e003f */
[----:B------:R-:W-:Y:S01]  /*0900*/  MOV R46, UR7 ;  /* 0x00000007002e7c02 */ /* 0x000fe20008000f00 */
[----:B------:R-:W-:-:S03]  /*0910*/  UIMAD.WIDE.U32 UR38, UR48, UR52, URZ ;  /* 0x00000034302672a5 */ /* 0x000fc6000f8e003f */
[----:B------:R0:W1:Y:S01]  /*0920*/  R2UR UR13, R44 ;  /* 0x000000002c0d73c2 */ /* 0x00006200000e0000 */
[----:B------:R-:W-:Y:S01]  /*0930*/  UIMAD.WIDE.U32 UR34, UR48, UR49, URZ ;  /* 0x00000031302272a5 */ /* 0x000fe2000f8e003f */
[----:B------:R-:W-:Y:S02]  /*0940*/  IABS R56, R46 ;  /* 0x0000002e00387213 */ /* 0x000fe40000000000 */
[----:B0-----:R-:W-:-:S04]  /*0950*/  MOV R44, UR8 ;  /* 0x00000008002c7c02 */ /* 0x001fc80008000f00 */
[----:B------:R0:W1:Y:S01]  /*0960*/  R2UR UR58, R40 ;  /* 0x00000000283a73c2 */ /* 0x00006200000e0000 */
[----:B------:R-:W-:Y:S02]  /*0970*/  MOV R42, UR10 ;  /* 0x0000000a002a7c02 */ /* 0x000fe40008000f00 */
[----:B------:R-:W-:Y:S01]  /*0980*/  IABS R57, R44 ;  /* 0x0000002c00397213 */ /* 0x000fe20000000000 */
[----:B------:R-:W-:Y:S02]  /*0990*/  UIMAD.WIDE.U32 UR60, UR48, UR53, URZ ;  /* 0x00000035303c72a5 */ /* 0x000fe4000f8e003f */
[----:B------:R-:W-:Y:S01]  /*09a0*/  UMOV UR40, UR39 ;  /* 0x0000002700287c82 */ /* 0x000fe20008000000 */
[----:B0-----:R-:W-:Y:S01]  /*09b0*/  MOV R40, UR9 ;  /* 0x0000000900287c02 */ /* 0x001fe20008000f00 */
[----:B------:R0:W0:Y:S01]  /*09c0*/  R2UR UR45, R57 ;  /* 0x00000000392d73c2 */ /* 0x00002200000e0000 */
[----:B------:R-:W-:Y:S01]  /*09d0*/  UMOV UR43, UR35 ;  /* 0x00000023002b7c82 */ /* 0x000fe20008000000 */
[----:B------:R-:W-:Y:S01]  /*09e0*/  IABS R58, R42 ;  /* 0x0000002a003a7213 */ /* 0x000fe20000000000 */
[----:B------:R-:W-:-:S02]  /*09f0*/  UIMAD UR44, UR44, UR33, URZ ;  /* 0x000000212c2c72a4 */ /* 0x000fc4000f8e023f */
[----:B------:R-:W-:Y:S02]  /*0a00*/  UIMAD.WIDE.U32 UR26, UR48, UR54, URZ ;  /* 0x00000036301a72a5 */ /* 0x000fe4000f8e003f */
[----:B------:R-:W-:Y:S01]  /*0a10*/  UIADD3 UR38, -UR40, URZ, URZ ;  /* 0x0000003f28267290 */ /* 0x000fe2000fffe13f */
[----:B------:R0:W0:Y:S01]  /*0a20*/  R2UR UR59, R56 ;  /* 0x00000000383b73c2 */ /* 0x00002200000e0000 */
[----:B------:R-:W-:Y:S01]  /*0a30*/  UIADD3 UR33, -UR43, URZ, URZ ;  /* 0x0000003f2b217290 */ /* 0x000fe2000fffe13f */
[----:B------:R-:W-:Y:S01]  /*0a40*/  MOV R77, UR5 ;  /* 0x00000005004d7c02 */ /* 0x000fe20008000f00 */
[----:B------:R-:W-:Y:S01]  /*0a50*/  UMOV UR39, UR61 ;  /* 0x0000003d00277c82 */ /* 0x000fe20008000000 */
[----:B--2---:R-:W-:-:S05]  /*0a60*/  HADD2.F32 R51, -RZ, R51.H0_H0 ;  /* 0x20000033ff337230 */ /* 0x004fca0000004100 */
[----:B------:R-:W-:Y:S01]  /*0a70*/  STS [R2.X4], R51 ;  /* 0x0000003302007388 */ /* 0x000fe20000004800 */
[--C-:B----4-:R-:W-:Y:S02]  /*0a80*/  HADD2.F32 R66, -RZ, R36.reuse.H0_H0 ;  /* 0x20000024ff427230 */ /* 0x110fe40000004100 */
[----:B------:R-:W-:Y:S02]  /*0a90*/  HADD2.F32 R76, -RZ, R36.H1_H1 ;  /* 0x30000024ff4c7230 */ /* 0x000fe40000004100 */
[--C-:B------:R-:W-:Y:S02]  /*0aa0*/  HADD2.F32 R78, -RZ, R37.reuse.H0_H0 ;  /* 0x20000025ff4e7230 */ /* 0x100fe40000004100 */
[----:B------:R-:W-:Y:S02]  /*0ab0*/  HADD2.F32 R81, -RZ, R37.H1_H1 ;  /* 0x30000025ff517230 */ /* 0x000fe40000004100 */
[--C-:B------:R-:W-:Y:S02]  /*0ac0*/  HADD2.F32 R71, -RZ, R38.reuse.H0_H0 ;  /* 0x20000026ff477230 */ /* 0x100fe40000004100 */
[----:B------:R-:W-:-:S02]  /*0ad0*/  HADD2.F32 R69, -RZ, R38.H1_H1 ;  /* 0x30000026ff457230 */ /* 0x000fc40000004100 */
[--C-:B------:R-:W-:Y:S02]  /*0ae0*/  HADD2.F32 R65, -RZ, R39.reuse.H0_H0 ;  /* 0x20000027ff417230 */ /* 0x100fe40000004100 */
[----:B------:R-:W-:Y:S01]  /*0af0*/  HADD2.F32 R64, -RZ, R39.H1_H1 ;  /* 0x30000027ff407230 */ /* 0x000fe20000004100 */
[----:B------:R-:W-:Y:S06]  /*0b00*/  BAR.SYNC 0x0 ;  /* 0x0000000000007b1d */ /* 0x000fec0000000000 */
[----:B------:R-:W2:Y:S01]  /*0b10*/  LDS.128 R36, [R49.X4] ;  /* 0x0000000031247984 */ /* 0x000ea20000004c00 */
[----:B---3--:R-:W-:-:S02]  /*0b20*/  HADD2.F32 R60, -RZ, R29.H0_H0 ;  /* 0x2000001dff3c7230 */ /* 0x008fc40000004100 */
[----:B------:R-:W-:Y:S02]  /*0b30*/  HADD2.F32 R62, -RZ, R29.H1_H1 ;  /* 0x3000001dff3e7230 */ /* 0x000fe40000004100 */
[----:B-----5:R-:W-:Y:S01]  /*0b40*/  HADD2.F32 R29, -RZ, R20.H0_H0 ;  /* 0x20000014ff1d7230 */ /* 0x020fe20000004100 */
[----:B0-----:R-:W-:Y:S01]  /*0b50*/  IABS R56, R40 ;  /* 0x0000002800387213 */ /* 0x001fe20000000000 */
[--C-:B------:R-:W-:Y:S02]  /*0b60*/  HADD2.F32 R75, -RZ, R52.reuse.H0_H0 ;  /* 0x20000034ff4b7230 */ /* 0x100fe40000004100 */
[----:B------:R-:W-:Y:S02]  /*0b70*/  HADD2.F32 R72, -RZ, R52.H1_H1 ;  /* 0x30000034ff487230 */ /* 0x000fe40000004100 */
[--C-:B------:R-:W-:Y:S02]  /*0b80*/  HADD2.F32 R79, -RZ, R53.reuse.H0_H0 ;  /* 0x20000035ff4f7230 */ /* 0x100fe40000004100 */
[----:B------:R-:W-:Y:S01]  /*0b90*/  HADD2.F32 R80, -RZ, R53.H1_H1 ;  /* 0x30000035ff507230 */ /* 0x000fe20000004100 */
[----:B------:R0:W3:Y:S01]  /*0ba0*/  R2UR UR25, R58 ;  /* 0x000000003a1973c2 */ /* 0x0000e200000e0000 */
[----:B------:R-:W-:-:S02]  /*0bb0*/  HADD2.F32 R53, -RZ, R32.H0_H0 ;  /* 0x20000020ff357230 */ /* 0x000fc40000004100 */
[----:B------:R-:W-:Y:S01]  /*0bc0*/  HADD2.F32 R52, -RZ, R32.H1_H1 ;  /* 0x30000020ff347230 */ /* 0x000fe20000004100 */
[----:B------:R-:W-:Y:S01]  /*0bd0*/  MOV R82, UR4 ;  /* 0x0000000400527c02 */ /* 0x000fe20008000f00 */
[--C-:B------:R-:W-:Y:S01]  /*0be0*/  HADD2.F32 R51, -RZ, R35.reuse.H0_H0 ;  /* 0x20000023ff337230 */ /* 0x100fe20000004100 */
[----:B------:R-:W-:Y:S01]  /*0bf0*/  UIMAD.WIDE.U32 UR36, UR48, UR55, URZ ;  /* 0x00000037302472a5 */ /* 0x000fe2000f8e003f */
[----:B------:R-:W-:Y:S01]  /*0c00*/  HADD2.F32 R32, -RZ, R35.H1_H1 ;  /* 0x30000023ff207230 */ /* 0x000fe20000004100 */
[----:B------:R4:W5:Y:S01]  /*0c10*/  R2UR UR23, R56 ;  /* 0x00000000381773c2 */ /* 0x00096200000e0000 */
[----:B------:R-:W-:Y:S01]  /*0c20*/  UIMAD UR49, UR24, UR33, UR49 ;  /* 0x00000021183172a4 */ /* 0x000fe2000f8e0231 */
[--C-:B------:R-:W-:Y:S01]  /*0c30*/  HADD2.F32 R59, -RZ, R28.reuse.H0_H0 ;  /* 0x2000001cff3b7230 */ /* 0x100fe20000004100 */
[----:B------:R-:W-:Y:S01]  /*0c40*/  UIMAD.WIDE.U32 UR4, UR48, UR57, URZ ;  /* 0x00000039300472a5 */ /* 0x000fe2000f8e003f */
[----:B------:R-:W-:Y:S01]  /*0c50*/  HADD2.F32 R61, -RZ, R28.H1_H1 ;  /* 0x3000001cff3d7230 */ /* 0x000fe20000004100 */
[----:B------:R-:W-:Y:S01]  /*0c60*/  UIADD3 UR33, -UR39, URZ, URZ ;  /* 0x0000003f27217290 */ /* 0x000fe2000fffe13f */
[--C-:B------:R-:W-:Y:S01]  /*0c70*/  HADD2.F32 R35, -RZ, R30.reuse.H0_H0 ;  /* 0x2000001eff237230 */ /* 0x100fe20000004100 */
[----:B------:R-:W-:Y:S01]  /*0c80*/  UIMAD UR52, UR24, UR38, UR52 ;  /* 0x00000026183472a4 */ /* 0x000fe2000f8e0234 */
[----:B----4-:R-:W-:-:S02]  /*0c90*/  HADD2.F32 R56, -RZ, R30.H1_H1 ;  /* 0x3000001eff387230 */ /* 0x010fc40000004100 */
[--C-:B------:R-:W-:Y:S02]  /*0ca0*/  HADD2.F32 R57, -RZ, R31.reuse.H0_H0 ;  /* 0x2000001fff397230 */ /* 0x100fe40000004100 */
[----:B0-----:R-:W-:Y:S01]  /*0cb0*/  HADD2.F32 R58, -RZ, R31.H1_H1 ;  /* 0x3000001fff3a7230 */ /* 0x001fe20000004100 */
[----:B--2---:R-:W-:Y:S01]  /*0cc0*/  FADD R83, R36, R29 ;  /* 0x0000001d24537221 */ /* 0x004fe20000000000 */
[----:B------:R-:W-:Y:S01]  /*0cd0*/  HADD2.F32 R29, -RZ, R21.H0_H0 ;  /* 0x20000015ff1d7230 */ /* 0x000fe20000004100 */
[----:B------:R-:W-:-:S04]  /*0ce0*/  UMOV UR38, UR27 ;  /* 0x0000001b00267c82 */ /* 0x000fc80008000000 */
[----:B------:R-:W-:Y:S02]  /*0cf0*/  FADD R87, R29, R38 ;  /* 0x000000261d577221 */ /* 0x000fe40000000000 */
[----:B------:R-:W0:Y:S01]  /*0d00*/  LDS.128 R28, [R49.X4+0x10] ;  /* 0x00001000311c7984 */ /* 0x000e220000004c00 */
[----:B------:R-:W-:Y:S02]  /*0d10*/  UIADD3 UR27, -UR38, URZ, URZ ;  /* 0x0000003f261b7290 */ /* 0x000fe4000fffe13f */
[----:B------:R-:W-:Y:S02]  /*0d20*/  UIADD3 UR26, -UR37, URZ, URZ ;  /* 0x0000003f251a7290 */ /* 0x000fe4000fffe13f */
[----:B------:R-:W-:Y:S02]  /*0d30*/  UIMAD UR53, UR24, UR33, UR53 ;  /* 0x00000021183572a4 */ /* 0x000fe4000f8e0235 */
[----:B------:R-:W-:Y:S02]  /*0d40*/  UIMAD UR54, UR24, UR27, UR54 ;  /* 0x0000001b183672a4 */ /* 0x000fe4000f8e0236 */
[----:B------:R-:W-:-:S02]  /*0d50*/  UIMAD UR55, UR24, UR26, UR55 ;  /* 0x0000001a183772a4 */ /* 0x000fc4000f8e0237 */
[----:B------:R-:W-:Y:S02]  /*0d60*/  UMOV UR33, UR5 ;  /* 0x0000000500217c82 */ /* 0x000fe40008000000 */
[----:B------:R-:W-:Y:S02]  /*0d70*/  UIMAD.WIDE.U32 UR28, UR48, UR50, URZ ;  /* 0x00000032301c72a5 */ /* 0x000fe4000f8e003f */
[----:B-1----:R-:W-:Y:S02]  /*0d80*/  UIMAD.WIDE.U32 UR26, UR48, UR13, URZ ;  /* 0x0000000d301a72a5 */ /* 0x002fe4000f8e003f */
[----:B------:R-:W-:Y:S02]  /*0d90*/  UIMAD.WIDE.U32 UR4, UR48, UR14, URZ ;  /* 0x0000000e300472a5 */ /* 0x000fe4000f8e003f */
[----:B------:R-:W-:Y:S02]  /*0da0*/  UISETP.GT.U32.AND UP4, UPT, UR24, UR49, UPT ;  /* 0x000000311800728c */ /* 0x000fe4000bf84070 */
[----:B------:R-:W-:-:S03]  /*0db0*/  UMOV UR42, UR29 ;  /* 0x0000001d002a7c82 */ /* 0x000fc60008000000 */
[----:B------:R-:W-:Y:S02]  /*0dc0*/  UMOV UR26, UR5 ;  /* 0x00000005001a7c82 */ /* 0x000fe40008000000 */
[----:B------:R-:W-:Y:S02]  /*0dd0*/  UIMAD.WIDE.U32 UR4, UR48, UR45, URZ ;  /* 0x0000002d300472a5 */ /* 0x000fe4000f8e003f */
[----:B------:R-:W-:Y:S02]  /*0de0*/  UIADD3 UR29, -UR42, URZ, URZ ;  /* 0x0000003f2a1d7290 */ /* 0x000fe4000fffe13f */
[----:B------:R-:W-:Y:S02]  /*0df0*/  ULOP3.LUT UR47, UR6, UR32, URZ, 0x3c, !UPT ;  /* 0x00000020062f7292 */ /* 0x000fe4000f8e3c3f */
[----:B------:R-:W-:Y:S02]  /*0e00*/  UIMAD UR50, UR24, UR29, UR50 ;  /* 0x0000001d183272a4 */ /* 0x000fe4000f8e0232 */
[----:B------:R-:W-:-:S02]  /*0e10*/  @!UP4 UIADD3 UR49, UR49, -UR24, URZ ;  /* 0x800000183131c290 */ /* 0x000fc4000fffe03f */
[----:B------:R-:W-:Y:S02]  /*0e20*/  UISETP.GE.AND UP1, UPT, UR47, URZ, UPT ;  /* 0x0000003f2f00728c */ /* 0x000fe4000bf26270 */
[----:B------:R-:W-:Y:S02]  /*0e30*/  UISETP.GT.U32.AND UP6, UPT, UR24, UR50, UPT ;  /* 0x000000321800728c */ /* 0x000fe4000bfc4070 */
[----:B------:R-:W-:Y:S02]  /*0e40*/  UISETP.GE.U32.AND UP2, UPT, UR49, UR24, UPT ;  /* 0x000000183100728c */ /* 0x000fe4000bf46070 */
[----:B------:R-:W-:Y:S01]  /*0e50*/  UMOV UR47, UR5 ;  /* 0x00000005002f7c82 */ /* 0x000fe20008000000 */
[----:B------:R1:W2:Y:S01]  /*0e60*/  R2UR UR5, R77 ;  /* 0x000000004d0573c2 */ /* 0x0002a200000e0000 */
[----:B------:R-:W-:Y:S01]  /*0e70*/  UIADD3 UR28, -UR41, URZ, URZ ;  /* 0x0000003f291c7290 */ /* 0x000fe2000fffe13f */
[----:B------:R-:W-:Y:S01]  /*0e80*/  FADD R75, R36, R75 ;  /* 0x0000004b244b7221 */ /* 0x000fe20000000000 */
[----:B------:R-:W-:Y:S01]  /*0e90*/  @!UP4 UIADD3 UR43, UR43, 0x1, URZ ;  /* 0x000000012b2bc890 */ /* 0x000fe2000fffe03f */
[----:B-1----:R-:W-:Y:S01]  /*0ea0*/  FADD R77, R72, R37 ;  /* 0x00000025484d7221 */ /* 0x002fe20000000000 */
[----:B------:R-:W-:Y:S01]  /*0eb0*/  HADD2.F32 R72, -RZ, R21.H1_H1 ;  /* 0x30000015ff487230 */ /* 0x000fe20000004100 */
[----:B------:R-:W-:-:S02]  /*0ec0*/  UIMAD UR51, UR24, UR28, UR51 ;  /* 0x0000001c183372a4 */ /* 0x000fc4000f8e0233 */
[----:B------:R1:W4:Y:S01]  /*0ed0*/  R2UR UR4, R82 ;  /* 0x00000000520473c2 */ /* 0x00032200000e0000 */
[----:B------:R-:W-:Y:S01]  /*0ee0*/  FFMA R21, R66, 0.125, R75 ;  /* 0x3e00000042157823 */ /* 0x000fe2000000004b */
[----:B------:R-:W-:Y:S01]  /*0ef0*/  HADD2.F32 R73, -RZ, R54.H0_H0 ;  /* 0x20000036ff497230 */ /* 0x000fe20000004100 */
[----:B------:R-:W-:Y:S01]  /*0f00*/  FADD R79, R79, R38 ;  /* 0x000000264f4f7221 */ /* 0x000fe20000000000 */
[----:B------:R-:W-:Y:S01]  /*0f10*/  HADD2.F32 R89, -RZ, R22.H0_H0 ;  /* 0x20000016ff597230 */ /* 0x000fe20000004100 */
[----:B------:R-:W-:Y:S01]  /*0f20*/  @!UP6 UIADD3 UR50, UR50, -UR24, URZ ;  /* 0x800000183232e290 */ /* 0x000fe2000fffe03f */
[----:B------:R-:W-:Y:S01]  /*0f30*/  HADD2.F32 R66, -RZ, R16.H0_H0 ;  /* 0x20000010ff427230 */ /* 0x000fe20000004100 */
[----:B-1----:R-:W-:Y:S01]  /*0f40*/  FADD R82, R72, R39 ;  /* 0x0000002748527221 */ /* 0x002fe20000000000 */
[----:B------:R-:W-:Y:S01]  /*0f50*/  HADD2.F32 R72, -RZ, R17.H0_H0 ;  /* 0x20000011ff487230 */ /* 0x000fe20000004100 */
[----:B------:R-:W-:Y:S01]  /*0f60*/  @UP2 UIADD3 UR43, UR43, 0x1, URZ ;  /* 0x000000012b2b2890 */ /* 0x000fe2000fffe03f */
[----:B------:R-:W-:Y:S01]  /*0f70*/  HADD2.F32 R63, -RZ, R63.H0_H0 ;  /* 0x2000003fff3f7230 */ /* 0x000fe20000004100 */
[----:B------:R-:W-:Y:S01]  /*0f80*/  UISETP.GT.U32.AND UP5, UPT, UR24, UR51, UPT ;  /* 0x000000331800728c */ /* 0x000fe2000bfa4070 */
[--C-:B------:R-:W-:Y:S01]  /*0f90*/  HADD2.F32 R91, -RZ, R23.reuse.H0_H0 ;  /* 0x20000017ff5b7230 */ /* 0x100fe20000004100 */
[----:B------:R-:W-:Y:S01]  /*0fa0*/  UISETP.GT.U32.AND UP2, UPT, UR24, UR52, UPT ;  /* 0x000000341800728c */ /* 0x000fe2000bf44070 */
[----:B------:R-:W-:Y:S01]  /*0fb0*/  HADD2.F32 R94, -RZ, R23.H1_H1 ;  /* 0x30000017ff5e7230 */ /* 0x000fe20000004100 */
[----:B------:R-:W-:Y:S01]  /*0fc0*/  FFMA R23, R78, 0.125, R79 ;  /* 0x3e0000004e177823 */ /* 0x000fe2000000004f */
[----:B------:R-:W-:Y:S01]  /*0fd0*/  HADD2.F32 R86, -RZ, R22.H1_H1 ;  /* 0x30000016ff567230 */ /* 0x000fe20000004100 */
[----:B------:R-:W-:Y:S06]  /*0fe0*/  BAR.SYNC 0x0 ;  /* 0x0000000000007b1d */ /* 0x000fec0000000000 */
[----:B------:R-:W-:Y:S01]  /*0ff0*/  HADD2.F32 R75, -RZ, R17.H1_H1 ;  /* 0x30000011ff4b7230 */ /* 0x000fe20000004100 */
[----:B------:R-:W-:Y:S01]  /*1000*/  UISETP.GE.U32.AND UP3, UPT, UR50, UR24, UPT ;  /* 0x000000183200728c */ /* 0x000fe2000bf66070 */
[----:B------:R-:W-:Y:S01]  /*1010*/  FFMA R22, R76, 0.125, R77 ;  /* 0x3e0000004c167823 */ /* 0x000fe2000000004d */
[----:B------:R-:W-:Y:S01]  /*1020*/  FFMA R66, R66, 0.125, R83 ;  /* 0x3e00000042427823 */ /* 0x000fe20000000053 */
[--C-:B------:R-:W-:Y:S01]  /*1030*/  HADD2.F32 R92, -RZ, R19.reuse.H0_H0 ;  /* 0x20000013ff5c7230 */ /* 0x100fe20000004100 */
[----:B------:R-:W-:Y:S01]  /*1040*/  FFMA R17, R72, 0.125, R87 ;  /* 0x3e00000048117823 */ /* 0x000fe20000000057 */
[----:B------:R-:W-:Y:S01]  /*1050*/  HADD2.F32 R93, -RZ, R19.H1_H1 ;  /* 0x30000013ff5d7230 */ /* 0x000fe20000004100 */
[C---:B0-----:R-:W-:Y:S01]  /*1060*/  FADD R78, R28.reuse, R73 ;  /* 0x000000491c4e7221 */ /* 0x041fe20000000000 */
[----:B------:R-:W-:Y:S01]  /*1070*/  FADD R88, R28, R89 ;  /* 0x000000591c587221 */ /* 0x000fe20000000000 */
[----:B------:R-:W-:Y:S01]  /*1080*/  STS [R2.X4], R63 ;  /* 0x0000003f02007388 */ /* 0x000fe20000004800 */
[----:B------:R-:W-:-:S02]  /*1090*/  HADD2.F32 R83, -RZ, R12.H0_H0 ;  /* 0x2000000cff537230 */ /* 0x000fc40000004100 */
[----:B------:R-:W-:Y:S02]  /*10a0*/  HADD2.F32 R84, -RZ, R12.H1_H1 ;  /* 0x3000000cff547230 */ /* 0x000fe40000004100 */
[--C-:B------:R-:W-:Y:S02]  /*10b0*/  HADD2.F32 R77, -RZ, R13.reuse.H0_H0 ;  /* 0x2000000dff4d7230 */ /* 0x100fe40000004100 */
[----:B------:R-:W-:Y:S02]  /*10c0*/  HADD2.F32 R76, -RZ, R13.H1_H1 ;  /* 0x3000000dff4c7230 */ /* 0x000fe40000004100 */
[--C-:B------:R-:W-:Y:S02]  /*10d0*/  HADD2.F32 R73, -RZ, R14.reuse.H0_H0 ;  /* 0x2000000eff497230 */ /* 0x100fe40000004100 */
[----:B------:R-:W-:Y:S02]  /*10e0*/  HADD2.F32 R72, -RZ, R14.H1_H1 ;  /* 0x3000000eff487230 */ /* 0x000fe40000004100 */
[----:B------:R-:W-:-:S02]  /*10f0*/  HADD2.F32 R19, -RZ, R15.H0_H0 ;  /* 0x2000000fff137230 */ /* 0x000fc40000004100 */
[----:B------:R-:W-:Y:S01]  /*1100*/  HADD2.F32 R28, -RZ, R15.H1_H1 ;  /* 0x3000000fff1c7230 */ /* 0x000fe20000004100 */
[----:B------:R-:W-:Y:S06]  /*1110*/  BAR.SYNC 0x0 ;  /* 0x0000000000007b1d */ /* 0x000fec0000000000 */
[----:B------:R-:W0:Y:S01]  /*1120*/  LDS.128 R12, [R49.X4] ;  /* 0x00000000310c7984 */ /* 0x000e220000004c00 */
[----:B------:R-:W-:Y:S02]  /*1130*/  UIMAD.WIDE.U32 UR34, UR48, UR56, URZ ;  /* 0x00000038302272a5 */ /* 0x000fe4000f8e003f */
[----:B------:R-:W-:-:S02]  /*1140*/  @!UP6 UIADD3 UR42, UR42, 0x1, URZ ;  /* 0x000000012a2ae890 */ /* 0x000fc4000fffe03f */
[----:B------:R-:W-:Y:S02]  /*1150*/  @!UP5 UIADD3 UR51, UR51, -UR24, URZ ;  /* 0x800000183333d290 */ /* 0x000fe4000fffe03f */
[----:B------:R-:W-:Y:S02]  /*1160*/  @!UP2 UIADD3 UR52, UR52, -UR24, URZ ;  /* 0x800000183434a290 */ /* 0x000fe4000fffe03f */
[----:B------:R-:W-:Y:S02]  /*1170*/  @!UP5 UIADD3 UR41, UR41, 0x1, URZ ;  /* 0x000000012929d890 */ /* 0x000fe4000fffe03f */
[----:B------:R-:W-:Y:S02]  /*1180*/  UISETP.GT.U32.AND UP6, UPT, UR24, UR53, UPT ;  /* 0x000000351800728c */ /* 0x000fe4000bfc4070 */
[----:B------:R-:W-:Y:S02]  /*1190*/  UISETP.GT.U32.AND UP5, UPT, UR24, UR54, UPT ;  /* 0x000000361800728c */ /* 0x000fe4000bfa4070 */
[----:B------:R-:W-:-:S02]  /*11a0*/  UMOV UR36, UR35 ;  /* 0x0000002300247c82 */ /* 0x000fc40008000000 */
[----:B------:R-:W-:Y:S02]  /*11b0*/  @UP3 UIADD3 UR42, UR42, 0x1, URZ ;  /* 0x000000012a2a3890 */ /* 0x000fe4000fffe03f */
[----:B------:R-:W-:Y:S02]  /*11c0*/  UISETP.GE.U32.AND UP3, UPT, UR52, UR24, UPT ;  /* 0x000000183400728c */ /* 0x000fe4000bf66070 */
[----:B------:R-:W-:Y:S02]  /*11d0*/  UIADD3 UR35, -UR36, URZ, URZ ;  /* 0x0000003f24237290 */ /* 0x000fe4000fffe13f */
[----:B------:R-:W-:Y:S02]  /*11e0*/  UISETP.GE.U32.AND UP4, UPT, UR51, UR24, UPT ;  /* 0x000000183300728c */ /* 0x000fe4000bf86070 */
[----:B------:R-:W-:Y:S02]  /*11f0*/  UIMAD UR56, UR24, UR35, UR56 ;  /* 0x00000023183872a4 */ /* 0x000fe4000f8e0238 */
[----:B------:R-:W-:-:S02]  /*1200*/  @!UP2 UIADD3 UR40, UR40, 0x1, URZ ;  /* 0x000000012828a890 */ /* 0x000fc4000fffe03f */
[----:B------:R-:W-:Y:S02]  /*1210*/  @!UP6 UIADD3 UR53, UR53, -UR24, URZ ;  /* 0x800000183535e290 */ /* 0x000fe4000fffe03f */
[----:B------:R-:W-:Y:S02]  /*1220*/  @!UP5 UIADD3 UR54, UR54, -UR24, URZ ;  /* 0x800000183636d290 */ /* 0x000fe4000fffe03f */
[----:B------:R-:W-:Y:S02]  /*1230*/  @!UP6 UIADD3 UR39, UR39, 0x1, URZ ;  /* 0x000000012727e890 */ /* 0x000fe4000fffe03f */
[----:B------:R-:W-:Y:S02]  /*1240*/  UISETP.GT.U32.AND UP6, UPT, UR24, UR56, UPT ;  /* 0x000000381800728c */ /* 0x000fe4000bfc4070 */
[----:B------:R-:W-:Y:S02]  /*1250*/  @UP3 UIADD3 UR40, UR40, 0x1, URZ ;  /* 0x0000000128283890 */ /* 0x000fe4000fffe03f */
[----:B------:R-:W-:-:S02]  /*1260*/  UISETP.GE.U32.AND UP2, UPT, UR54, UR24, UPT ;  /* 0x000000183600728c */ /* 0x000fc4000bf46070 */
[----:B------:R-:W-:Y:S02]  /*1270*/  UISETP.GT.U32.AND UP3, UPT, UR24, UR55, UPT ;  /* 0x000000371800728c */ /* 0x000fe4000bf64070 */
[----:B------:R-:W-:Y:S02]  /*1280*/  @UP4 UIADD3 UR41, UR41, 0x1, URZ ;  /* 0x0000000129294890 */ /* 0x000fe4000fffe03f */
[----:B------:R-:W-:Y:S01]  /*1290*/  UISETP.GE.U32.AND UP4, UPT, UR53, UR24, UPT ;  /* 0x000000183500728c */ /* 0x000fe2000bf86070 */
[----:B------:R-:W-:Y:S01]  /*12a0*/  HADD2.F32 R70, -RZ, R54.H1_H1 ;  /* 0x30000036ff467230 */ /* 0x000fe20000004100 */
[----:B------:R-:W-:Y:S01]  /*12b0*/  FADD R80, R80, R39 ;  /* 0x0000002750507221 */ /* 0x000fe20000000000 */
[--C-:B------:R-:W-:Y:S01]  /*12c0*/  HADD2.F32 R68, -RZ, R55.reuse.H1_H1 ;  /* 0x30000037ff447230 */ /* 0x100fe20000004100 */
[----:B------:R-:W-:Y:S01]  /*12d0*/  UIADD3 UR34, -UR33, URZ, URZ ;  /* 0x0000003f21227290 */ /* 0x000fe2000fffe13f */
[----:B------:R-:W-:Y:S01]  /*12e0*/  HADD2.F32 R67, -RZ, R55.H0_H0 ;  /* 0x20000037ff437230 */ /* 0x000fe20000004100 */
[----:B------:R-:W-:-:S02]  /*12f0*/  @!UP5 UIADD3 UR38, UR38, 0x1, URZ ;  /* 0x000000012626d890 */ /* 0x000fc4000fffe03f */
[----:B------:R-:W-:Y:S01]  /*1300*/  @!UP6 UIADD3 UR56, UR56, -UR24, URZ ;  /* 0x800000183838e290 */ /* 0x000fe2000fffe03f */
[----:B------:R-:W-:Y:S01]  /*1310*/  FFMA R39, R81, 0.125, R80 ;  /* 0x3e00000051277823 */ /* 0x000fe20000000050 */
[----:B------:R-:W-:Y:S01]  /*1320*/  UIMAD.WIDE.U32 UR28, UR48, UR58, URZ ;  /* 0x0000003a301c72a5 */ /* 0x000fe2000f8e003f */
[--C-:B------:R-:W-:Y:S01]  /*1330*/  FADD R70, R70, R29.reuse ;  /* 0x0000001d46467221 */ /* 0x100fe20000000000 */
[----:B------:R-:W-:Y:S01]  /*1340*/  UIMAD.WIDE.U32 UR60, UR48, UR59, URZ ;  /* 0x0000003b303c72a5 */ /* 0x000fe2000f8e003f */
[----:B------:R-:W-:Y:S01]  /*1350*/  FADD R90, R86, R29 ;  /* 0x0000001d565a7221 */ /* 0x000fe20000000000 */
[----:B------:R-:W-:Y:S01]  /*1360*/  UIMAD UR57, UR24, UR34, UR57 ;  /* 0x00000022183972a4 */ /* 0x000fe2000f8e0239 */
[--C-:B------:R-:W-:Y:S01]  /*1370*/  HADD2.F32 R79, -RZ, R18.reuse.H0_H0 ;  /* 0x20000012ff4f7230 */ /* 0x100fe20000004100 */
[----:B------:R-:W-:Y:S01]  /*1380*/  FADD R29, R68, R31 ;  /* 0x0000001f441d7221 */ /* 0x000fe20000000000 */
[----:B------:R-:W-:Y:S01]  /*1390*/  HADD2.F32 R81, -RZ, R18.H1_H1 ;  /* 0x30000012ff517230 */ /* 0x000fe20000004100 */
[----:B------:R-:W-:Y:S01]  /*13a0*/  @!UP3 UIADD3 UR55, UR55, -UR24, URZ ;  /* 0x800000183737b290 */ /* 0x000fe2000fffe03f */
[----:B------:R-:W-:Y:S01]  /*13b0*/  HADD2.F32 R20, -RZ, R20.H1_H1 ;  /* 0x30000014ff147230 */ /* 0x000fe20000004100 */
[----:B------:R-:W-:Y:S01]  /*13c0*/  @UP2 UIADD3 UR38, UR38, 0x1, URZ ;  /* 0x0000000126262890 */ /* 0x000fe2000fffe03f */
[--C-:B------:R-:W-:Y:S01]  /*13d0*/  FADD R80, R67, R30.reuse ;  /* 0x0000001e43507221 */ /* 0x100fe20000000000 */
[----:B------:R-:W-:Y:S01]  /*13e0*/  UISETP.GE.U32.AND UP2, UPT, UR56, UR24, UPT ;  /* 0x000000183800728c */ /* 0x000fe2000bf46070 */
[----:B------:R-:W-:Y:S01]  /*13f0*/  HADD2.F32 R54, -RZ, R33.H1_H1 ;  /* 0x30000021ff367230 */ /* 0x000fe20000004100 */
[----:B------:R-:W-:Y:S01]  /*1400*/  @UP4 UIADD3 UR39, UR39, 0x1, URZ ;  /* 0x0000000127274890 */ /* 0x000fe2000fffe03f */
[----:B------:R-:W-:Y:S01]  /*1410*/  FADD R91, R91, R30 ;  /* 0x0000001e5b5b7221 */ /* 0x000fe20000000000 */
[----:B------:R-:W-:Y:S01]  /*1420*/  UISETP.GE.U32.AND UP4, UPT, UR55, UR24, UPT ;  /* 0x000000183700728c */ /* 0x000fe2000bf86070 */
[----:B------:R-:W-:Y:S01]  /*1430*/  FFMA R64, R64, 0.125, R29 ;  /* 0x3e00000040407823 */ /* 0x000fe2000000001d */
[----:B------:R-:W-:Y:S01]  /*1440*/  UISETP.GT.U32.AND UP5, UPT, UR24, UR57, UPT ;  /* 0x000000391800728c */ /* 0x000fe2000bfa4070 */
[----:B------:R-:W-:Y:S01]  /*1450*/  HADD2.F32 R16, -RZ, R16.H1_H1 ;  /* 0x30000010ff107230 */ /* 0x000fe20000004100 */
[----:B------:R-:W-:Y:S01]  /*1460*/  UIADD3 UR60, -UR27, URZ, URZ ;  /* 0x0000003f1b3c7290 */ /* 0x000fe2000fffe13f */
[----:B------:R-:W-:Y:S01]  /*1470*/  FFMA R71, R71, 0.125, R78 ;  /* 0x3e00000047477823 */ /* 0x000fe2000000004e */
[----:B------:R-:W-:Y:S01]  /*1480*/  FFMA R65, R65, 0.125, R80 ;  /* 0x3e00000041417823 */ /* 0x000fe20000000050 */
[----:B------:R-:W-:Y:S01]  /*1490*/  FFMA R29, R79, 0.125, R88 ;  /* 0x3e0000004f1d7823 */ /* 0x000fe20000000058 */
[----:B------:R-:W-:Y:S01]  /*14a0*/  FFMA R30, R81, 0.125, R90 ;  /* 0x3e000000511e7823 */ /* 0x000fe2000000005a */
[----:B------:R-:W-:Y:S01]  /*14b0*/  UMOV UR28, UR61 ;  /* 0x0000003d001c7c82 */ /* 0x000fe20008000000 */
[----:B------:R-:W-:Y:S01]  /*14c0*/  FADD R85, R20, R37 ;  /* 0x0000002514557221 */ /* 0x000fe20000000000 */
[----:B------:R-:W-:-:S02]  /*14d0*/  HADD2.F32 R78, -RZ, R4.H0_H0 ;  /* 0x20000004ff4e7230 */ /* 0x000fc40000004100 */
[----:B------:R-:W-:Y:S01]  /*14e0*/  HADD2.F32 R79, -RZ, R4.H1_H1 ;  /* 0x30000004ff4f7230 */ /* 0x000fe20000004100 */
[----:B0-----:R-:W-:Y:S01]  /*14f0*/  FADD R4, R12, R53 ;  /* 0x000000350c047221 */ /* 0x001fe20000000000 */
[--C-:B------:R-:W-:Y:S02]  /*1500*/  HADD2.F32 R80, -RZ, R5.reuse.H0_H0 ;  /* 0x20000005ff507230 */ /* 0x100fe40000004100 */
[----:B------:R-:W-:Y:S01]  /*1510*/  HADD2.F32 R81, -RZ, R5.H1_H1 ;  /* 0x30000005ff517230 */ /* 0x000fe20000004100 */
[----:B------:R-:W-:Y:S01]  /*1520*/  FADD R5, R54, R15 ;  /* 0x0000000f36057221 */ /* 0x000fe20000000000 */
[----:B------:R-:W-:Y:S02]  /*1530*/  UIADD3 UR35, -UR29, URZ, URZ ;  /* 0x0000003f1d237290 */ /* 0x000fe4000fffe13f */
[----:B------:R-:W-:Y:S02]  /*1540*/  UIADD3 UR34, -UR28, URZ, URZ ;  /* 0x0000003f1c227290 */ /* 0x000fe4000fffe13f */
[----:B------:R-:W-:Y:S01]  /*1550*/  @!UP6 UIADD3 UR36, UR36, 0x1, URZ ;  /* 0x000000012424e890 */ /* 0x000fe2000fffe03f */
[----:B------:R-:W-:Y:S01]  /*1560*/  FFMA R18, R16, 0.125, R85 ;  /* 0x3e00000010127823 */ /* 0x000fe20000000055 */
[----:B------:R-:W-:Y:S01]  /*1570*/  UIMAD UR13, UR24, UR60, UR13 ;  /* 0x0000003c180d72a4 */ /* 0x000fe2000f8e020d */
[----:B------:R-:W-:Y:S01]  /*1580*/  FFMA R16, R75, 0.125, R82 ;  /* 0x3e0000004b107823 */ /* 0x000fe20000000052 */
[----:B------:R-:W-:Y:S01]  /*1590*/  FFMA R69, R69, 0.125, R70 ;  /* 0x3e00000045457823 */ /* 0x000fe20000000046 */
[----:B------:R-:W-:Y:S01]  /*15a0*/  @!UP3 UIADD3 UR37, UR37, 0x1, URZ ;  /* 0x000000012525b890 */ /* 0x000fe2000fffe03f */
[--C-:B------:R-:W-:Y:S01]  /*15b0*/  HADD2.F32 R67, -RZ, R6.reuse.H0_H0 ;  /* 0x20000006ff437230 */ /* 0x100fe20000004100 */
[----:B------:R-:W-:Y:S01]  /*15c0*/  UIMAD UR58, UR24, UR35, UR58 ;  /* 0x00000023183a72a4 */ /* 0x000fe2000f8e023a */
[----:B------:R-:W-:Y:S01]  /*15d0*/  HADD2.F32 R70, -RZ, R6.H1_H1 ;  /* 0x30000006ff467230 */ /* 0x000fe20000004100 */
[----:B------:R-:W-:Y:S01]  /*15e0*/  UIMAD UR59, UR24, UR34, UR59 ;  /* 0x00000022183b72a4 */ /* 0x000fe2000f8e023b */
[--C-:B------:R-:W-:Y:S01]  /*15f0*/  HADD2.F32 R68, -RZ, R7.reuse.H0_H0 ;  /* 0x20000007ff447230 */ /* 0x100fe20000004100 */
[----:B------:R-:W-:Y:S01]  /*1600*/  @UP2 UIADD3 UR36, UR36, 0x1, URZ ;  /* 0x0000000124242890 */ /* 0x000fe2000fffe03f */
[----:B------:R-:W-:Y:S01]  /*1610*/  HADD2.F32 R75, -RZ, R7.H1_H1 ;  /* 0x30000007ff4b7230 */ /* 0x000fe20000004100 */
[----:B------:R-:W-:Y:S01]  /*1620*/  FFMA R59, R59, 0.125, R4 ;  /* 0x3e0000003b3b7823 */ /* 0x000fe20000000004 */
[----:B------:R-:W-:Y:S01]  /*1630*/  FFMA R62, R62, 0.125, R5 ;  /* 0x3e0000003e3e7823 */ /* 0x000fe20000000005 */
[----:B------:R-:W-:Y:S01]  /*1640*/  UISETP.GT.U32.AND UP2, UPT, UR24, UR13, UPT ;  /* 0x0000000d1800728c */ /* 0x000fe2000bf44070 */
[----:B------:R-:W0:Y:S01]  /*1650*/  LDS.128 R4, [R49.X4+0x10] ;  /* 0x0000100031047984 */ /* 0x000e220000004c00 */
[----:B------:R-:W-:-:S02]  /*1660*/  @!UP5 UIADD3 UR57, UR57, -UR24, URZ ;  /* 0x800000183939d290 */ /* 0x000fc4000fffe03f */
[----:B------:R-:W-:Y:S02]  /*1670*/  @UP4 UIADD3 UR37, UR37, 0x1, URZ ;  /* 0x0000000125254890 */ /* 0x000fe4000fffe03f */
[----:B------:R-:W-:Y:S02]  /*1680*/  UISETP.GT.U32.AND UP4, UPT, UR24, UR58, UPT ;  /* 0x0000003a1800728c */ /* 0x000fe4000bf84070 */
[----:B------:R-:W-:Y:S02]  /*1690*/  UISETP.GT.U32.AND UP6, UPT, UR24, UR59, UPT ;  /* 0x0000003b1800728c */ /* 0x000fe4000bfc4070 */
[----:B---3--:R-:W-:Y:S02]  /*16a0*/  UIMAD.WIDE.U32 UR34, UR48, UR25, URZ ;  /* 0x00000019302272a5 */ /* 0x008fe4000f8e003f */
[----:B------:R-:W-:Y:S02]  /*16b0*/  UISETP.GE.U32.AND UP3, UPT, UR57, UR24, UPT ;  /* 0x000000183900728c */ /* 0x000fe4000bf66070 */
[----:B------:R-:W-:-:S02]  /*16c0*/  UIADD3 UR61, -UR26, URZ, URZ ;  /* 0x0000003f1a3d7290 */ /* 0x000fc4000fffe13f */
[----:B------:R-:W-:Y:S02]  /*16d0*/  @!UP2 UIADD3 UR13, UR13, -UR24, URZ ;  /* 0x800000180d0da290 */ /* 0x000fe4000fffe03f */
[----:B------:R-:W-:Y:S02]  /*16e0*/  UMOV UR34, UR35 ;  /* 0x0000002300227c82 */ /* 0x000fe40008000000 */
[----:B------:R-:W-:Y:S02]  /*16f0*/  @!UP5 UIADD3 UR33, UR33, 0x1, URZ ;  /* 0x000000012121d890 */ /* 0x000fe4000fffe03f */
[----:B------:R-:W-:Y:S02]  /*1700*/  UIADD3 UR35, -UR34, URZ, URZ ;  /* 0x0000003f22237290 */ /* 0x000fe4000fffe13f */
[----:B------:R-:W-:Y:S02]  /*1710*/  UIMAD UR14, UR24, UR61, UR14 ;  /* 0x0000003d180e72a4 */ /* 0x000fe4000f8e020e */
[----:B------:R-:W-:-:S02]  /*1720*/  @!UP4 UIADD3 UR58, UR58, -UR24, URZ ;  /* 0x800000183a3ac290 */ /* 0x000fc4000fffe03f */
[----:B------:R-:W-:Y:S02]  /*1730*/  @!UP6 UIADD3 UR59, UR59, -UR24, URZ ;  /* 0x800000183b3be290 */ /* 0x000fe4000fffe03f */
[----:B------:R-:W-:Y:S02]  /*1740*/  @!UP4 UIADD3 UR29, UR29, 0x1, URZ ;  /* 0x000000011d1dc890 */ /* 0x000fe4000fffe03f */
[----:B-----5:R-:W-:Y:S02]  /*1750*/  UIMAD.WIDE.U32 UR60, UR48, UR23, URZ ;  /* 0x00000017303c72a5 */ /* 0x020fe4000f8e003f */
[----:B------:R-:W-:Y:S02]  /*1760*/  UISETP.GE.U32.AND UP4, UPT, UR13, UR24, UPT ;  /* 0x000000180d00728c */ /* 0x000fe4000bf86070 */
[----:B------:R-:W-:Y:S02]  /*1770*/  @UP3 UIADD3 UR33, UR33, 0x1, URZ ;  /* 0x0000000121213890 */ /* 0x000fe4000fffe03f */
[----:B------:R-:W-:-:S02]  /*1780*/  UIMAD UR25, UR24, UR35, UR25 ;  /* 0x00000023181972a4 */ /* 0x000fc4000f8e0219 */
[----:B------:R-:W-:Y:S02]  /*1790*/  UISETP.GE.U32.AND UP3, UPT, UR59, UR24, UPT ;  /* 0x000000183b00728c */ /* 0x000fe4000bf66070 */
[----:B------:R-:W-:Y:S02]  /*17a0*/  UIADD3 UR35, -UR61, URZ, URZ ;  /* 0x0000003f3d237290 */ /* 0x000fe4000fffe13f */
[----:B------:R-:W-:Y:S02]  /*17b0*/  @!UP2 UIADD3 UR27, UR27, 0x1, URZ ;  /* 0x000000011b1ba890 */ /* 0x000fe4000fffe03f */
[----:B------:R-:W-:Y:S02]  /*17c0*/  UIMAD UR23, UR24, UR35, UR23 ;  /* 0x00000023181772a4 */ /* 0x000fe4000f8e0217 */
[----:B------:R-:W-:Y:S02]  /*17d0*/  UISETP.GE.U32.AND UP5, UPT, UR58, UR24, UPT ;  /* 0x000000183a00728c */ /* 0x000fe4000bfa6070 */
[----:B------:R-:W-:-:S02]  /*17e0*/  @!UP6 UIADD3 UR28, UR28, 0x1, URZ ;  /* 0x000000011c1ce890 */ /* 0x000fc4000fffe03f */
[----:B------:R-:W-:Y:S02]  /*17f0*/  @UP4 UIADD3 UR27, UR27, 0x1, URZ ;  /* 0x000000011b1b4890 */ /* 0x000fe4000fffe03f */
[----:B------:R-:W-:Y:S02]  /*1800*/  UISETP.GT.U32.AND UP4, UPT, UR24, UR23, UPT ;  /* 0x000000171800728c */ /* 0x000fe4000bf84070 */
[----:B------:R-:W-:Y:S02]  /*1810*/  @UP3 UIADD3 UR28, UR28, 0x1, URZ ;  /* 0x000000011c1c3890 */ /* 0x000fe4000fffe03f */
[----:B------:R-:W-:Y:S01]  /*1820*/  UISETP.GT.U32.AND UP3, UPT, UR24, UR25, UPT ;  /* 0x000000191800728c */ /* 0x000fe2000bf64070 */
[----:B------:R-:W-:Y:S01]  /*1830*/  HADD2.F32 R55, -RZ, R33.H0_H0 ;  /* 0x20000021ff377230 */ /* 0x000fe20000004100 */
[----:B------:R-:W-:Y:S01]  /*1840*/  FADD R52, R52, R13 ;  /* 0x0000000d34347221 */ /* 0x000fe20000000000 */
[--C-:B------:R-:W-:Y:S01]  /*1850*/  HADD2.F32 R33, -RZ, R34.reuse.H0_H0 ;  /* 0x20000022ff217230 */ /* 0x100fe20000004100 */
[----:B------:R-:W-:Y:S01]  /*1860*/  @UP5 UIADD3 UR29, UR29, 0x1, URZ ;  /* 0x000000011d1d5890 */ /* 0x000fe2000fffe03f */
[----:B------:R-:W-:Y:S01]  /*1870*/  HADD2.F32 R34, -RZ, R34.H1_H1 ;  /* 0x30000022ff227230 */ /* 0x000fe20000004100 */
[----:B------:R-:W-:Y:S01]  /*1880*/  UISETP.GT.U32.AND UP5, UPT, UR24, UR14, UPT ;  /* 0x0000000e1800728c */ /* 0x000fe2000bfa4070 */
[--C-:B------:R-:W-:Y:S01]  /*1890*/  HADD2.F32 R20, -RZ, R24.reuse.H0_H0 ;  /* 0x20000018ff147230 */ /* 0x100fe20000004100 */
[----:B------:R-:W-:Y:S01]  /*18a0*/  @!UP4 UIADD3 UR23, UR23, -UR24, URZ ;  /* 0x800000181717c290 */ /* 0x000fe2000fffe03f */
[----:B------:R-:W-:Y:S01]  /*18b0*/  HADD2.F32 R36, -RZ, R24.H1_H1 ;  /* 0x30000018ff247230 */ /* 0x000fe20000004100 */
[----:B------:R-:W-:Y:S01]  /*18c0*/  FADD R83, R12, R83 ;  /* 0x000000530c537221 */ /* 0x000fe20000000000 */
[----:B------:R-:W-:Y:S01]  /*18d0*/  FADD R84, R84, R13 ;  /* 0x0000000d54547221 */ /* 0x000fe20000000000 */
[--C-:B------:R-:W-:Y:S01]  /*18e0*/  FADD R55, R55, R14.reuse ;  /* 0x0000000e37377221 */ /* 0x100fe20000000000 */
[----:B------:R-:W-:Y:S01]  /*18f0*/  FADD R77, R77, R14 ;  /* 0x0000000e4d4d7221 */ /* 0x000fe20000000000 */
[----:B------:R-:W-:Y:S01]  /*1900*/  FADD R76, R76, R15 ;  /* 0x0000000f4c4c7221 */ /* 0x000fe20000000000 */
[----:B------:R-:W-:Y:S01]  /*1910*/  FFMA R61, R61, 0.125, R52 ;  /* 0x3e0000003d3d7823 */ /* 0x000fe20000000034 */
[C---:B0-----:R-:W-:Y:S01]  /*1920*/  FADD R12, R4.reuse, R33 ;  /* 0x00000021040c7221 */ /* 0x041fe20000000000 */
[----:B------:R-:W-:Y:S01]  /*1930*/  FADD R14, R4, R73 ;  /* 0x00000049040e7221 */ /* 0x000fe20000000000 */
[--C-:B------:R-:W-:Y:S01]  /*1940*/  FADD R13, R34, R5.reuse ;  /* 0x00000005220d7221 */ /* 0x100fe20000000000 */
[----:B------:R-:W-:Y:S01]  /*1950*/  FADD R15, R72, R5 ;  /* 0x00000005480f7221 */ /* 0x000fe20000000000 */
[----:B------:R-:W-:Y:S01]  /*1960*/  @!UP3 UIADD3 UR25, UR25, -UR24, URZ ;  /* 0x800000181919b290 */ /* 0x000fe2000fffe03f */
[----:B------:R-:W-:Y:S01]  /*1970*/  FADD R4, R51, R6 ;  /* 0x0000000633047221 */ /* 0x000fe20000000000 */
[----:B------:R-:W-:Y:S01]  /*1980*/  @!UP3 UIADD3 UR34, UR34, 0x1, URZ ;  /* 0x000000012222b890 */ /* 0x000fe2000fffe03f */
[----:B------:R-:W-:Y:S01]  /*1990*/  FADD R5, R32, R7 ;  /* 0x0000000720057221 */ /* 0x000fe20000000000 */
[--C-:B------:R-:W-:Y:S01]  /*19a0*/  HADD2.F32 R37, -RZ, R26.reuse.H0_H0 ;  /* 0x2000001aff257230 */ /* 0x100fe20000004100 */
[----:B------:R-:W-:Y:S01]  /*19b0*/  UISETP.GE.U32.AND UP3, UPT, UR23, UR24, UPT ;  /* 0x000000181700728c */ /* 0x000fe2000bf66070 */
[----:B------:R-:W-:Y:S01]  /*19c0*/  HADD2.F32 R38, -RZ, R26.H1_H1 ;  /* 0x3000001aff267230 */ /* 0x000fe20000004100 */
[----:B------:R-:W-:Y:S01]  /*19d0*/  FADD R20, R20, R59 ;  /* 0x0000003b14147221 */ /* 0x000fe20000000000 */
[----:B------:R-:W-:Y:S01]  /*19e0*/  HADD2.F32 R24, -RZ, R25.H0_H0 ;  /* 0x20000019ff187230 */ /* 0x000fe20000004100 */
[----:B------:R-:W-:Y:S01]  /*19f0*/  FADD R61, R36, R61 ;  /* 0x0000003d243d7221 */ /* 0x000fe20000000000 */
[----:B------:R-:W-:Y:S01]  /*1a00*/  HADD2.F32 R26, -RZ, R27.H0_H0 ;  /* 0x2000001bff1a7230 */ /* 0x000fe20000004100 */
[----:B------:R-:W-:Y:S01]  /*1a10*/  FFMA R55, R60, 0.125, R55 ;  /* 0x3e0000003c377823 */ /* 0x000fe20000000037 */
[----:B------:R-:W-:Y:S01]  /*1a20*/  HADD2.F32 R25, -RZ, R25.H1_H1 ;  /* 0x30000019ff197230 */ /* 0x000fe20000004100 */
[----:B------:R-:W-:Y:S01]  /*1a30*/  FFMA R12, R35, 0.125, R12 ;  /* 0x3e000000230c7823 */ /* 0x000fe2000000000c */
[----:B------:R-:W-:Y:S01]  /*1a40*/  HADD2.F32 R27, -RZ, R27.H1_H1 ;  /* 0x3000001bff1b7230 */ /* 0x000fe20000004100 */
[----:B------:R-:W-:Y:S01]  /*1a50*/  FFMA R13, R56, 0.125, R13 ;  /* 0x3e000000380d7823 */ /* 0x000fe2000000000d */
[----:B------:R-:W-:Y:S01]  /*1a60*/  FFMA R57, R57, 0.125, R4 ;  /* 0x3e00000039397823 */ /* 0x000fe20000000004 */
[----:B------:R-:W-:Y:S01]  /*1a70*/  FFMA R58, R58, 0.125, R5 ;  /* 0x3e0000003a3a7823 */ /* 0x000fe20000000005 */
[----:B------:R-:W-:Y:S01]  /*1a80*/  @!UP5 UIADD3 UR14, UR14, -UR24, URZ ;  /* 0x800000180e0ed290 */ /* 0x000fe2000fffe03f */
[----:B------:R-:W-:Y:S01]  /*1a90*/  FADD R20, R21, R20 ;  /* 0x0000001415147221 */ /* 0x000fe20000000000 */
[----:B------:R-:W-:Y:S01]  /*1aa0*/  FADD R61, R22, R61 ;  /* 0x0000003d163d7221 */ /* 0x000fe20000000000 */
[----:B------:R-:W-:Y:S01]  /*1ab0*/  @!UP5 UIADD3 UR26, UR26, 0x1, URZ ;  /* 0x000000011a1ad890 */ /* 0x000fe2000fffe03f */
[----:B------:R-:W-:Y:S01]  /*1ac0*/  FADD R24, R24, R55 ;  /* 0x0000003718187221 */ /* 0x000fe20000000000 */
[----:B------:R-:W-:Y:S01]  /*1ad0*/  UISETP.GE.U32.AND UP5, UPT, UR25, UR24, UPT ;  /* 0x000000181900728c */ /* 0x000fe2000bfa6070 */
[----:B------:R-:W-:Y:S01]  /*1ae0*/  FADD R62, R25, R62 ;  /* 0x0000003e193e7221 */ /* 0x000fe20000000000 */
[----:B------:R-:W-:Y:S01]  /*1af0*/  @!UP4 UIADD3 UR61, UR61, 0x1, URZ ;  /* 0x000000013d3dc890 */ /* 0x000fe2000fffe03f */
[----:B------:R-:W-:Y:S01]  /*1b00*/  FADD R12, R37, R12 ;  /* 0x0000000c250c7221 */ /* 0x000fe20000000000 */
[----:B------:R-:W-:Y:S01]  /*1b10*/  FADD R38, R38, R13 ;  /* 0x0000000d26267221 */ /* 0x000fe20000000000 */
[----:B------:R-:W-:Y:S01]  /*1b20*/  FADD R26, R26, R57 ;  /* 0x000000391a1a7221 */ /* 0x000fe20000000000 */
[----:B------:R-:W-:Y:S01]  /*1b30*/  FADD R27, R27, R58 ;  /* 0x0000003a1b1b7221 */ /* 0x000fe20000000000 */
[----:B------:R-:W-:Y:S01]  /*1b40*/  ULOP3.LUT UR49, UR22, UR32, URZ, 0x3c, !UPT ;  /* 0x0000002016317292 */ /* 0x000fe2000f8e3c3f */
[--C-:B------:R-:W-:Y:S01]  /*1b50*/  HADD2.F32 R85, -RZ, R8.reuse.H1_H1 ;  /* 0x30000008ff557230 */ /* 0x100fe20000004100 */
[----:B------:R-:W-:Y:S01]  /*1b60*/  UIADD3 UR48, -UR47, URZ, URZ ;  /* 0x0000003f2f307290 */ /* 0x000fe2000fffe13f */
[----:B------:R-:W-:Y:S01]  /*1b70*/  IMAD R50, R50, 0x101, R49 ;  /* 0x0000010132327824 */ /* 0x000fe200078e0231 */
[----:B------:R-:W-:Y:S01]  /*1b80*/  UISETP.GE.U32.AND UP2, UPT, UR14, UR24, UPT ;  /* 0x000000180e00728c */ /* 0x000fe2000bf46070 */
[----:B------:R-:W-:Y:S01]  /*1b90*/  F2FP.F16.F32.PACK_AB R20, R61, R20 ;  /* 0x000000143d14723e */ /* 0x000fe200000000ff */
[----:B------:R-:W-:Y:S01]  /*1ba0*/  FADD R23, R23, R24 ;  /* 0x0000001817177221 */ /* 0x000fe20000000000 */
[----:B------:R-:W-:Y:S01]  /*1bb0*/  FADD R62, R39, R62 ;  /* 0x0000003e273e7221 */ /* 0x000fe20000000000 */
[----:B------:R-:W-:Y:S01]  /*1bc0*/  @UP3 UIADD3 UR61, UR61, 0x1, URZ ;  /* 0x000000013d3d3890 */ /* 0x000fe2000fffe03f */
[----:B------:R-:W-:Y:S01]  /*1bd0*/  FADD R12, R71, R12 ;  /* 0x0000000c470c7221 */ /* 0x000fe20000000000 */
[----:B------:R-:W-:Y:S01]  /*1be0*/  FADD R69, R69, R38 ;  /* 0x0000002645457221 */ /* 0x000fe20000000000 */
[----:B------:R-:W-:Y:S01]  /*1bf0*/  FADD R26, R65, R26 ;  /* 0x0000001a411a7221 */ /* 0x000fe20000000000 */
[----:B------:R-:W-:Y:S01]  /*1c00*/  FADD R27, R64, R27 ;  /* 0x0000001b401b7221 */ /* 0x000fe20000000000 */
[----:B--2---:R-:W-:Y:S01]  /*1c10*/  ULOP3.LUT UR35, UR5, UR32, URZ, 0x3c, !UPT ;  /* 0x0000002005237292 */ /* 0x004fe2000f8e3c3f */
[----:B------:R-:W-:Y:S01]  /*1c20*/  FFMA R84, R85, 0.125, R84 ;  /* 0x3e00000055547823 */ /* 0x000fe20000000054 */
[----:B------:R-:W-:Y:S01]  /*1c30*/  UISETP.GE.AND UP3, UPT, UR49, URZ, UPT ;  /* 0x0000003f3100728c */ /* 0x000fe2000bf66270 */
[----:B------:R-:W-:Y:S01]  /*1c40*/  SHF.L.U32 R50, R50, 0x1, RZ ;  /* 0x0000000132327819 */ /* 0x000fe200000006ff */
[----:B------:R-:W-:Y:S01]  /*1c50*/  UIMAD UR45, UR24, UR48, UR45 ;  /* 0x00000030182d72a4 */ /* 0x000fe2000f8e022d */
[----:B------:R-:W-:Y:S01]  /*1c60*/  PRMT R25, R20, 0x7632, R25 ;  /* 0x0000763214197816 */ /* 0x000fe20000000019 */
[----:B----4-:R-:W-:Y:S01]  /*1c70*/  ULOP3.LUT UR48, UR4, UR32, URZ, 0x3c, !UPT ;  /* 0x0000002004307292 */ /* 0x010fe2000f8e3c3f */
[----:B------:R-:W-:Y:S01]  /*1c80*/  F2FP.F16.F32.PACK_AB R23, R62, R23 ;  /* 0x000000173e17723e */ /* 0x000fe200000000ff */
[----:B------:R-:W-:Y:S01]  /*1c90*/  UISETP.GE.AND UP6, UPT, UR35, URZ, UPT ;  /* 0x0000003f2300728c */ /* 0x000fe2000bfc6270 */
[----:B------:R-:W-:Y:S01]  /*1ca0*/  F2FP.F16.F32.PACK_AB R12, R69, R12 ;  /* 0x0000000c450c723e */ /* 0x000fe200000000ff */
[--C-:B------:R-:W-:Y:S01]  /*1cb0*/  HADD2.F32 R86, -RZ, R9.reuse.H0_H0 ;  /* 0x20000009ff567230 */ /* 0x100fe20000004100 */
[----:B------:R-:W-:Y:S01]  /*1cc0*/  F2FP.F16.F32.PACK_AB R26, R27, R26 ;  /* 0x0000001a1b1a723e */ /* 0x000fe200000000ff */
[----:B------:R-:W-:Y:S01]  /*1cd0*/  HADD2.F32 R87, -RZ, R9.H1_H1 ;  /* 0x30000009ff577230 */ /* 0x000fe20000004100 */
[----:B------:R-:W-:Y:S01]  /*1ce0*/  FADD R79, R79, R84 ;  /* 0x000000544f4f7221 */ /* 0x000fe20000000000 */
[----:B------:R-:W-:Y:S01]  /*1cf0*/  @UP5 UIADD3 UR34, UR34, 0x1, URZ ;  /* 0x0000000122225890 */ /* 0x000fe2000fffe03f */
[----:B------:R-:W-:Y:S06]  /*1d00*/  BAR.SYNC 0x0 ;  /* 0x0000000000007b1d */ /* 0x000fec0000000000 */
[----:B------:R-:W-:Y:S01]  /*1d10*/  UISETP.GE.AND UP5, UPT, UR48, URZ, UPT ;  /* 0x0000003f3000728c */ /* 0x000fe2000bfa6270 */
[----:B------:R-:W-:Y:S01]  /*1d20*/  HADD2.F32 R82, -RZ, R8.H0_H0 ;  /* 0x20000008ff527230 */ /* 0x000fe20000004100 */
[----:B------:R0:W-:Y:S01]  /*1d30*/  STS.U16 [R50+0x2], R25 ;  /* 0x0000021932007388 */ /* 0x0001e20000000400 */
[----:B------:R-:W-:Y:S01]  /*1d40*/  ULOP3.LUT UR55, UR17, UR32, URZ, 0x3c, !UPT ;  /* 0x0000002011377292 */ /* 0x000fe2000f8e3c3f */
[--C-:B------:R-:W-:Y:S01]  /*1d50*/  HADD2.F32 R8, -RZ, R11.reuse.H0_H0 ;  /* 0x2000000bff087230 */ /* 0x100fe20000004100 */
[----:B------:R-:W-:Y:S01]  /*1d60*/  @UP2 UIADD3 UR26, UR26, 0x1, URZ ;  /* 0x000000011a1a2890 */ /* 0x000fe2000fffe03f */
[----:B------:R-:W-:Y:S01]  /*1d70*/  PRMT R4, R23, 0x7632, R4 ;  /* 0x0000763217047816 */ /* 0x000fe20000000004 */
[----:B------:R-:W-:Y:S01]  /*1d80*/  HADD2.F32 R11, -RZ, R11.H1_H1 ;  /* 0x3000000bff0b7230 */ /* 0x000fe20000004100 */
[----:B------:R-:W-:Y:S01]  /*1d90*/  PRMT R5, R26, 0x7632, R5 ;  /* 0x000076321a057816 */ /* 0x000fe20000000005 */
[----:B------:R-:W-:Y:S01]  /*1da0*/  UISETP.GT.U32.AND UP2, UPT, UR24, UR45, UPT ;  /* 0x0000002d1800728c */ /* 0x000fe2000bf44070 */
[----:B------:R-:W-:Y:S01]  /*1db0*/  FADD R79, R18, R79 ;  /* 0x0000004f124f7221 */ /* 0x000fe20000000000 */
[----:B0-----:R-:W-:Y:S01]  /*1dc0*/  PRMT R25, R12, 0x7632, R25 ;  /* 0x000076320c197816 */ /* 0x001fe20000000019 */
[----:B------:R-:W-:Y:S01]  /*1dd0*/  FFMA R77, R86, 0.125, R77 ;  /* 0x3e000000564d7823 */ /* 0x000fe2000000004d */
[----:B------:R-:W-:Y:S01]  /*1de0*/  FFMA R76, R87, 0.125, R76 ;  /* 0x3e000000574c7823 */ /* 0x000fe2000000004c */
[----:B------:R-:W-:Y:S01]  /*1df0*/  FADD R28, R28, R7 ;  /* 0x000000071c1c7221 */ /* 0x000fe20000000000 */
[----:B------:R-:W-:Y:S01]  /*1e00*/  SHF.L.U32 R18, R2, 0x1, RZ ;  /* 0x0000000102127819 */ /* 0x000fe200000006ff */
[----:B------:R-:W-:Y:S01]  /*1e10*/  @!UP3 UIADD3 UR40, -UR40, URZ, URZ ;  /* 0x0000003f2828b290 */ /* 0x000fe2000fffe13f */
[--C-:B------:R-:W-:Y:S01]  /*1e20*/  HADD2.F32 R9, -RZ, R10.reuse.H0_H0 ;  /* 0x2000000aff097230 */ /* 0x100fe20000004100 */
[----:B------:R-:W-:Y:S01]  /*1e30*/  ULOP3.LUT UR53, UR15, UR32, URZ, 0x3c, !UPT ;  /* 0x000000200f357292 */ /* 0x000fe2000f8e3c3f */
[----:B------:R-:W-:Y:S01]  /*1e40*/  STS.U16 [R50], R20 ;  /* 0x0000001432007388 */ /* 0x000fe20000000400 */
[----:B------:R-:W-:Y:S01]  /*1e50*/  UISETP.GE.AND UP3, UPT, UR55, URZ, UPT ;  /* 0x0000003f3700728c */ /* 0x000fe2000bf66270 */
[----:B------:R-:W-:Y:S01]  /*1e60*/  HADD2.F32 R10, -RZ, R10.H1_H1 ;  /* 0x3000000aff0a7230 */ /* 0x000fe20000004100 */
[----:B------:R-:W-:Y:S01]  /*1e70*/  ULOP3.LUT UR54, UR16, UR32, URZ, 0x3c, !UPT ;  /* 0x0000002010367292 */ /* 0x000fe2000f8e3c3f */
[----:B------:R-:W-:Y:S01]  /*1e80*/  STS.U16 [R50+0x4], R23 ;  /* 0x0000041732007388 */ /* 0x000fe20000000400 */
[----:B------:R-:W-:Y:S01]  /*1e90*/  FADD R80, R80, R77 ;  /* 0x0000004d50507221 */ /* 0x000fe20000000000 */
[----:B------:R-:W-:Y:S01]  /*1ea0*/  FADD R81, R81, R76 ;  /* 0x0000004c51517221 */ /* 0x000fe20000000000 */
[----:B------:R-:W-:Y:S01]  /*1eb0*/  FFMA R28, R11, 0.125, R28 ;  /* 0x3e0000000b1c7823 */ /* 0x000fe2000000001c */
[----:B------:R-:W-:Y:S01]  /*1ec0*/  STS.U16 [R50+0x6], R4 ;  /* 0x0000060432007388 */ /* 0x000fe20000000400 */
[----:B------:R-:W-:Y:S01]  /*1ed0*/  FFMA R83, R82, 0.125, R83 ;  /* 0x3e00000052537823 */ /* 0x000fe20000000053 */
[----:B------:R-:W-:-:S02]  /*1ee0*/  @!UP6 UIADD3 UR42, -UR42, URZ, URZ ;  /* 0x0000003f2a2ae290 */ /* 0x000fc4000fffe13f */
[----:B------:R-:W-:Y:S01]  /*1ef0*/  STS.U16 [R50+0x8], R12 ;  /* 0x0000080c32007388 */ /* 0x000fe20000000400 */
[----:B------:R-:W-:-:S03]  /*1f00*/  UISETP.GE.AND UP6, UPT, UR53, URZ, UPT ;  /* 0x0000003f3500728c */ /* 0x000fc6000bfc6270 */
[----:B------:R-:W-:Y:S04]  /*1f10*/  STS.U16 [R50+0xa], R25 ;  /* 0x00000a1932007388 */ /* 0x000fe80000000400 */
[----:B------:R-:W-:Y:S04]  /*1f20*/  STS.U16 [R50+0xc], R26 ;  /* 0x00000c1a32007388 */ /* 0x000fe80000000400 */
[----:B------:R-:W-:Y:S01]  /*1f30*/  STS.U16 [R50+0xe], R5 ;  /* 0x00000e0532007388 */ /* 0x000fe20000000400 */
[----:B------:R-:W-:-:S03]  /*1f40*/  @!UP5 UIADD3 UR41, -UR41, URZ, URZ ;  /* 0x0000003f2929d290 */ /* 0x000fc6000fffe13f */
[----:B------:R-:W-:Y:S06]  /*1f50*/  BAR.SYNC 0x0 ;  /* 0x0000000000007b1d */ /* 0x000fec0000000000 */
[----:B------:R-:W0:Y:S01]  /*1f60*/  LDS.U16 R11, [R18] ;  /* 0x00000000120b7984 */ /* 0x000e220000000400 */
[----:B------:R-:W-:Y:S01]  /*1f70*/  FADD R17, R17, R80 ;  /* 0x0000005011117221 */ /* 0x000fe20000000000 */
[----:B------:R-:W-:Y:S01]  /*1f80*/  FADD R16, R16, R81 ;  /* 0x0000005110107221 */ /* 0x000fe20000000000 */
[----:B------:R-:W-:Y:S01]  /*1f90*/  UISETP.GE.AND UP5, UPT, UR54, URZ, UPT ;  /* 0x0000003f3600728c */ /* 0x000fe2000bfa6270 */
[----:B------:R-:W-:Y:S01]  /*1fa0*/  FADD R83, R78, R83 ;  /* 0x000000534e537221 */ /* 0x000fe20000000000 */
[----:B------:R-:W-:Y:S01]  /*1fb0*/  FFMA R14, R9, 0.125, R14 ;  /* 0x3e000000090e7823 */ /* 0x000fe2000000000e */
[----:B------:R-:W-:Y:S01]  /*1fc0*/  FFMA R15, R10, 0.125, R15 ;  /* 0x3e0000000a0f7823 */ /* 0x000fe2000000000f */
[----:B------:R-:W-:Y:S01]  /*1fd0*/  UISETP.NE.AND UP0, UPT, URZ, UR32, UPT ;  /* 0x000000203f00728c */ /* 0x000fe2000bf05270 */
[----:B------:R-:W-:Y:S01]  /*1fe0*/  FADD R19, R19, R6 ;  /* 0x0000000613137221 */ /* 0x000fe20000000000 */
[----:B------:R-:W-:-:S02]  /*1ff0*/  ULOP3.LUT UR21, URZ, UR32, URZ, 0x33, !UPT ;  /* 0x000000203f157292 */ /* 0x000fc4000f8e333f */
[----:B------:R-:W-:Y:S02]  /*2000*/  @!UP2 UIADD3 UR45, UR45, -UR24, URZ ;  /* 0x800000182d2da290 */ /* 0x000fe4000fffe03f */
[----:B------:R-:W-:Y:S01]  /*2010*/  @!UP1 UIADD3 UR43, -UR43, URZ, URZ ;  /* 0x0000003f2b2b9290 */ /* 0x000fe2000fffe13f */
[----:B------:R-:W-:Y:S01]  /*2020*/  FADD R66, R66, R83 ;  /* 0x0000005342427221 */ /* 0x000fe20000000000 */
[----:B------:R-:W-:Y:S01]  /*2030*/  FADD R14, R67, R14 ;  /* 0x0000000e430e7221 */ /* 0x000fe20000000000 */
[----:B------:R-:W-:Y:S01]  /*2040*/  FADD R15, R70, R15 ;  /* 0x0000000f460f7221 */ /* 0x000fe20000000000 */
[----:B------:R-:W-:Y:S01]  /*2050*/  @!UP3 UIADD3 UR29, -UR29, URZ, URZ ;  /* 0x0000003f1d1db290 */ /* 0x000fe2000fffe13f */
[----:B------:R-:W-:Y:S01]  /*2060*/  F2FP.F16.F32.PACK_AB R16, R16, R17 ;  /* 0x000000111010723e */ /* 0x000fe200000000ff */
[----:B------:R-:W1:Y:S01]  /*2070*/  LDS.U16 R13, [R18+0x202] ;  /* 0x00020200120d7984 */ /* 0x000e620000000400 */
[----:B------:R-:W-:Y:S01]  /*2080*/  UISETP.GE.U32.AND UP4, UPT, UR45, UR24, UPT ;  /* 0x000000182d00728c */ /* 0x000fe2000bf86070 */
[----:B------:R-:W-:Y:S01]  /*2090*/  FFMA R19, R8, 0.125, R19 ;  /* 0x3e00000008137823 */ /* 0x000fe20000000013 */
[----:B------:R-:W-:Y:S01]  /*20a0*/  USEL UR43, UR21, UR43, !UP0 ;  /* 0x0000002b152b7287 */ /* 0x000fe2000c000000 */
[----:B------:R-:W2:Y:S01]  /*20b0*/  LDS.U16 R17, [R18+0x404] ;  /* 0x0004040012117984 */ /* 0x000ea20000000400 */
[----:B------:R-:W-:Y:S01]  /*20c0*/  ULOP3.LUT UR50, UR20, UR32, URZ, 0x3c, !UPT ;  /* 0x0000002014327292 */ /* 0x000fe2000f8e3c3f */
[----:B------:R-:W-:Y:S01]  /*20d0*/  FADD R14, R29, R14 ;  /* 0x0000000e1d0e7221 */ /* 0x000fe20000000000 */
[----:B------:R-:W-:Y:S01]  /*20e0*/  ULOP3.LUT UR13, UR9, UR32, URZ, 0x3c, !UPT ;  /* 0x00000020090d7292 */ /* 0x000fe2000f8e3c3f */
[----:B------:R-:W-:Y:S01]  /*20f0*/  FADD R15, R30, R15 ;  /* 0x0000000f1e0f7221 */ /* 0x000fe20000000000 */
[----:B------:R-:W-:Y:S01]  /*2100*/  @!UP6 UIADD3 UR36, -UR36, URZ, URZ ;  /* 0x0000003f2424e290 */ /* 0x000fe2000fffe13f */
[----:B------:R-:W-:Y:S01]  /*2110*/  F2FP.F16.F32.PACK_AB R66, R79, R66 ;  /* 0x000000424f42723e */ /* 0x000fe200000000ff */
[----:B------:R-:W-:Y:S01]  /*2120*/  USEL UR23, UR21, UR29, !UP0 ;  /* 0x0000001d15177287 */ /* 0x000fe2000c000000 */
[----:B------:R-:W-:Y:S01]  /*2130*/  FADD R68, R68, R19 ;  /* 0x0000001344447221 */ /* 0x000fe20000000000 */
[----:B------:R-:W-:Y:S01]  /*2140*/  @!UP2 UIADD3 UR47, UR47, 0x1, URZ ;  /* 0x000000012f2fa890 */ /* 0x000fe2000fffe03f */
[----:B------:R-:W3:Y:S01]  /*2150*/  LDS.U16 R19, [R18+0x606] ;  /* 0x0006060012137984 */ /* 0x000ee20000000400 */
[----:B------:R-:W-:-:S02]  /*2160*/  UIADD3 UR29, -UR43, URZ, URZ ;  /* 0x0000003f2b1d7290 */ /* 0x000fc4000fffe13f */
[----:B------:R-:W-:Y:S01]  /*2170*/  UISETP.GE.AND UP2, UPT, UR50, URZ, UPT ;  /* 0x0000003f3200728c */ /* 0x000fe2000bf46270 */
[----:B------:R-:W-:Y:S01]  /*2180*/  FADD R94, R94, R31 ;  /* 0x0000001f5e5e7221 */ /* 0x000fe20000000000 */
[----:B------:R-:W-:Y:S02]  /*2190*/  @!UP5 UIADD3 UR33, -UR33, URZ, URZ ;  /* 0x0000003f2121d290 */ /* 0x000fe4000fffe13f */
[----:B------:R-:W-:Y:S02]  /*21a0*/  UIMAD UR46, UR44, 0x280, URZ ;  /* 0x000002802c2e78a4 */ /* 0x000fe4000f8e023f */
[----:B------:R-:W-:Y:S01]  /*21b0*/  ULOP3.LUT UR51, UR19, UR32, URZ, 0x3c, !UPT ;  /* 0x0000002013337292 */ /* 0x000fe2000f8e3c3f */
[----:B------:R-:W-:Y:S01]  /*21c0*/  FADD R28, R75, R28 ;  /* 0x0000001c4b1c7221 */ /* 0x000fe20000000000 */
[----:B------:R-:W-:Y:S01]  /*21d0*/  USEL UR42, UR21, UR42, !UP0 ;  /* 0x0000002a152a7287 */ /* 0x000fe2000c000000 */
[----:B------:R-:W4:Y:S01]  /*21e0*/  LDS.U16 R21, [R18+0x808] ;  /* 0x0008080012157984 */ /* 0x000f220000000400 */
[----:B------:R-:W-:Y:S01]  /*21f0*/  UISETP.GE.AND UP5, UPT, UR13, URZ, UPT ;  /* 0x0000003f0d00728c */ /* 0x000fe2000bfa6270 */
[----:B------:R-:W-:Y:S01]  /*2200*/  PRMT R2, R66, 0x7632, R2 ;  /* 0x0000763242027816 */ /* 0x000fe20000000002 */
[----:B------:R-:W-:Y:S01]  /*2210*/  USEL UR13, UR21, UR36, !UP0 ;  /* 0x00000024150d7287 */ /* 0x000fe2000c000000 */
[----:B------:R-:W-:Y:S01]  /*2220*/  F2FP.F16.F32.PACK_AB R14, R15, R14 ;  /* 0x0000000e0f0e723e */ /* 0x000fe200000000ff */
[----:B------:R-:W-:Y:S01]  /*2230*/  UIMAD UR36, UR29, UR32, UR6 ;  /* 0x000000201d2472a4 */ /* 0x000fe2000f8e0206 */
[----:B------:R-:W-:Y:S01]  /*2240*/  MOV R10, UR44 ;  /* 0x0000002c000a7c02 */ /* 0x000fe20008000f00 */
[----:B------:R-:W-:Y:S01]  /*2250*/  UIADD3 UR29, -UR42, URZ, URZ ;  /* 0x0000003f2a1d7290 */ /* 0x000fe2000fffe13f */
[----:B------:R-:W-:Y:S01]  /*2260*/  FFMA R31, R92, 0.125, R91 ;  /* 0x3e0000005c1f7823 */ /* 0x000fe2000000005b */
[----:B------:R-:W-:Y:S01]  /*2270*/  USEL UR41, UR21, UR41, !UP0 ;  /* 0x0000002915297287 */ /* 0x000fe2000c000000 */
[----:B------:R-:W-:Y:S01]  /*2280*/  FFMA R63, R93, 0.125, R94 ;  /* 0x3e0000005d3f7823 */ /* 0x000fe2000000005e */
[----:B------:R-:W-:Y:S01]  /*2290*/  @UP4 UIADD3 UR47, UR47, 0x1, URZ ;  /* 0x000000012f2f4890 */ /* 0x000fe2000fffe03f */
[----:B------:R-:W5:Y:S01]  /*22a0*/  LDS.U16 R23, [R18+0xa0a] ;  /* 0x000a0a0012177984 */ /* 0x000f620000000400 */
[----:B------:R-:W-:Y:S01]  /*22b0*/  UISETP.GE.AND UP4, UPT, UR51, URZ, UPT ;  /* 0x0000003f3300728c */ /* 0x000fe2000bf86270 */
[----:B------:R-:W-:-:S02]  /*22c0*/  PRMT R5, R14, 0x7632, R5 ;  /* 0x000076320e057816 */ /* 0x000fc40000000005 */
[----:B------:R-:W0:Y:S01]  /*22d0*/  LDS.U16 R25, [R18+0xc0c] ;  /* 0x000c0c0012197984 */ /* 0x000e220000000400 */
[----:B------:R-:W-:Y:S01]  /*22e0*/  USEL UR14, UR21, UR33, !UP0 ;  /* 0x00000021150e7287 */ /* 0x000fe2000c000000 */
[----:B------:R-:W-:Y:S02]  /*22f0*/  MOV R37, UR46 ;  /* 0x0000002e00257c02 */ /* 0x000fe40008000f00 */
[----:B------:R-:W0:Y:S01]  /*2300*/  LDS.U16 R27, [R18+0xe0e] ;  /* 0x000e0e00121b7984 */ /* 0x000e220000000400 */
[----:B------:R-:W-:-:S03]  /*2310*/  UIMAD UR29, UR29, UR32, UR5 ;  /* 0x000000201d1d72a4 */ /* 0x000fc6000f8e0205 */
[----:B------:R-:W-:Y:S06]  /*2320*/  BAR.SYNC 0x0 ;  /* 0x0000000000007b1d */ /* 0x000fec0000000000 */
[----:B------:R1:W-:Y:S01]  /*2330*/  STS.U16 [R50+0x2], R2 ;  /* 0x0000020232007388 */ /* 0x0003e20000000400 */
[----:B------:R-:W-:Y:S01]  /*2340*/  UIADD3 UR33, -UR41, URZ, URZ ;  /* 0x0000003f29217290 */ /* 0x000fe2000fffe13f */
[----:B------:R-:W-:Y:S01]  /*2350*/  FADD R31, R31, R68 ;  /* 0x000000441f1f7221 */ /* 0x000fe20000000000 */
[----:B------:R-:W-:Y:S01]  /*2360*/  FADD R28, R63, R28 ;  /* 0x0000001c3f1c7221 */ /* 0x000fe20000000000 */
[----:B------:R-:W-:Y:S01]  /*2370*/  USEL UR40, UR21, UR40, !UP0 ;  /* 0x0000002815287287 */ /* 0x000fe2000c000000 */
[----:B------:R2:W-:Y:S01]  /*2380*/  STS.U16 [R50+0xa], R5 ;  /* 0x00000a0532007388 */ /* 0x0005e20000000400 */
[----:B------:R-:W-:Y:S01]  /*2390*/  @!UP2 UIADD3 UR39, -UR39, URZ, URZ ;  /* 0x0000003f2727a290 */ /* 0x000fe2000fffe13f */
[-C--:B-1----:R-:W-:Y:S01]  /*23a0*/  IMAD R2, R43, R10.reuse, UR36 ;  /* 0x000000242b027e24 */ /* 0x082fe2000f8e020a */
[----:B------:R-:W-:Y:S01]  /*23b0*/  UIMAD UR33, UR33, UR32, UR4 ;  /* 0x00000020212172a4 */ /* 0x000fe2000f8e0204 */
[----:B------:R-:W-:Y:S01]  /*23c0*/  PRMT R4, R16, 0x7632, R4 ;  /* 0x0000763210047816 */ /* 0x000fe20000000004 */
[----:B------:R-:W-:Y:S01]  /*23d0*/  UMOV UR25, UR28 ;  /* 0x0000001c00197c82 */ /* 0x000fe20008000000 */
[----:B--2---:R-:W-:Y:S01]  /*23e0*/  IMAD R5, R37, UR43, R2 ;  /* 0x0000002b25057c24 */ /* 0x004fe2000f8e0202 */
[----:B------:R-:W-:Y:S01]  /*23f0*/  UIADD3 UR5, -UR40, URZ, URZ ;  /* 0x0000003f28057290 */ /* 0x000fe2000fffe13f */
[-C--:B------:R-:W-:Y:S01]  /*2400*/  IMAD R2, R43, R10.reuse, UR29 ;  /* 0x0000001d2b027e24 */ /* 0x080fe2000f8e020a */
[----:B------:R-:W-:Y:S01]  /*2410*/  USEL UR28, UR21, UR39, !UP0 ;  /* 0x00000027151c7287 */ /* 0x000fe2000c000000 */
[----:B------:R-:W-:Y:S01]  /*2420*/  F2FP.F16.F32.PACK_AB R28, R28, R31 ;  /* 0x0000001f1c1c723e */ /* 0x000fe200000000ff */
[----:B------:R-:W-:Y:S01]  /*2430*/  @!UP4 UIADD3 UR38, -UR38, URZ, URZ ;  /* 0x0000003f2626c290 */ /* 0x000fe2000fffe13f */
[----:B------:R-:W-:Y:S01]  /*2440*/  IMAD R7, R37, UR42, R2 ;  /* 0x0000002a25077c24 */ /* 0x000fe2000f8e0202 */
[----:B------:R-:W-:Y:S01]  /*2450*/  UIMAD UR5, UR5, UR32, UR22 ;  /* 0x00000020050572a4 */ /* 0x000fe2000f8e0216 */
[----:B------:R-:W-:Y:S01]  /*2460*/  PRMT R8, R28, 0x7632, R8 ;  /* 0x000076321c087816 */ /* 0x000fe20000000008 */
[----:B------:R-:W-:Y:S01]  /*2470*/  ULOP3.LUT UR52, UR18, UR32, URZ, 0x3c, !UPT ;  /* 0x0000002012347292 */ /* 0x000fe2000f8e3c3f */
[-C--:B------:R-:W-:Y:S01]  /*2480*/  IMAD R2, R43, R10.reuse, UR33 ;  /* 0x000000212b027e24 */ /* 0x080fe2000f8e020a */
[----:B------:R-:W-:Y:S01]  /*2490*/  UIADD3 UR4, -UR28, URZ, URZ ;  /* 0x0000003f1c047290 */ /* 0x000fe2000fffe13f */
[----:B------:R1:W-:Y:S01]  /*24a0*/  STS.U16 [R50+0x6], R4 ;  /* 0x0000060432007388 */ /* 0x0003e20000000400 */
[----:B------:R-:W-:Y:S01]  /*24b0*/  UMOV UR35, UR26 ;  /* 0x0000001a00237c82 */ /* 0x000fe20008000000 */
[----:B------:R-:W-:Y:S01]  /*24c0*/  IMAD R9, R37, UR41, R2 ;  /* 0x0000002925097c24 */ /* 0x000fe2000f8e0202 */
[----:B------:R-:W-:Y:S01]  /*24d0*/  USEL UR26, UR21, UR38, !UP0 ;  /* 0x00000026151a7287 */ /* 0x000fe2000c000000 */
[----:B------:R-:W-:Y:S01]  /*24e0*/  STS.U16 [R50], R66 ;  /* 0x0000004232007388 */ /* 0x000fe20000000400 */
[----:B------:R-:W-:Y:S01]  /*24f0*/  UISETP.GE.AND UP1, UPT, UR52, URZ, UPT ;  /* 0x0000003f3400728c */ /* 0x000fe2000bf26270 */
[----:B------:R-:W-:Y:S01]  /*2500*/  IMAD R2, R43, R10, UR5 ;  /* 0x000000052b027e24 */ /* 0x000fe2000f8e020a */
[----:B------:R-:W-:Y:S01]  /*2510*/  UIMAD UR20, UR4, UR32, UR20 ;  /* 0x00000020041472a4 */ /* 0x000fe2000f8e0214 */
[----:B-1----:R-:W-:Y:S01]  /*2520*/  IMAD.WIDE R4, R5, R0, c[0x0][0x198] ;  /* 0x0000660005047625 */ /* 0x002fe200078e0200 */
[----:B------:R-:W-:Y:S01]  /*2530*/  STS.U16 [R50+0x4], R16 ;  /* 0x0000041032007388 */ /* 0x000fe20000000400 */
[----:B------:R-:W-:-:S03]  /*2540*/  UIADD3 UR4, -UR26, URZ, URZ ;  /* 0x0000003f1a047290 */ /* 0x000fc6000fffe13f */
[----:B------:R-:W-:Y:S04]  /*2550*/  STS.U16 [R50+0x8], R14 ;  /* 0x0000080e32007388 */ /* 0x000fe80000000400 */
[----:B------:R-:W-:Y:S04]  /*2560*/  STS.U16 [R50+0xc], R28 ;  /* 0x00000c1c32007388 */ /* 0x000fe80000000400 */
[----:B------:R-:W-:Y:S04]  /*2570*/  STS.U16 [R50+0xe], R8 ;  /* 0x00000e0832007388 */ /* 0x000fe80000000400 */
[----:B------:R-:W-:Y:S06]  /*2580*/  BAR.SYNC 0x0 ;  /* 0x0000000000007b1d */ /* 0x000fec0000000000 */
[----:B0-----:R0:W-:Y:S01]  /*2590*/  @P6 STG.E.U16 [R4.64], R11 ;  /* 0x0000000b04006986 */ /* 0x0011e2000c10151e */
[----:B------:R-:W-:Y:S01]  /*25a0*/  IMAD.WIDE R6, R7, R0, c[0x0][0x198] ;  /* 0x0000660007067625 */ /* 0x000fe200078e0200 */
[----:B------:R-:W-:-:S02]  /*25b0*/  ULOP3.LUT UR56, UR7, UR32, URZ, 0x3c, !UPT ;  /* 0x0000002007387292 */ /* 0x000fc4000f8e3c3f */
[----:B------:R-:W-:Y:S01]  /*25c0*/  ULOP3.LUT UR57, UR12, UR32, URZ, 0x3c, !UPT ;  /* 0x000000200c397292 */ /* 0x000fe2000f8e3c3f */
[----:B------:R-:W1:Y:S01]  /*25d0*/  LDS.U16 R11, [R18] ;  /* 0x00000000120b7984 */ /* 0x000e620000000400 */
[----:B------:R-:W-:Y:S02]  /*25e0*/  ULOP3.LUT UR58, UR11, UR32, URZ, 0x3c, !UPT ;  /* 0x000000200b3a7292 */ /* 0x000fe4000f8e3c3f */
[----:B------:R-:W-:Y:S01]  /*25f0*/  ULOP3.LUT UR59, UR10, UR32, URZ, 0x3c, !UPT ;  /* 0x000000200a3b7292 */ /* 0x000fe2000f8e3c3f */
[----:B------:R-:W-:Y:S01]  /*2600*/  LDS.U16 R29, [R18+0x606] ;  /* 0x00060600121d7984 */ /* 0x000fe20000000400 */
[----:B0-----:R-:W-:Y:S01]  /*2610*/  IMAD.WIDE R4, R9, R0, c[0x0][0x198] ;  /* 0x0000660009047625 */ /* 0x001fe200078e0200 */
[----:B------:R-:W-:Y:S02]  /*2620*/  ULOP3.LUT UR60, UR8, UR32, URZ, 0x3c, !UPT ;  /* 0x00000020083c7292 */ /* 0x000fe4000f8e3c3f */
[----:B------:R-:W-:Y:S01]  /*2630*/  LDS.U16 R31, [R18+0x808] ;  /* 0x00080800121f7984 */ /* 0x000fe20000000400 */
[----:B------:R-:W-:-:S02]  /*2640*/  IMAD R9, R37, UR40, R2 ;  /* 0x0000002825097c24 */ /* 0x000fc4000f8e0202 */
[----:B------:R-:W-:Y:S01]  /*2650*/  IMAD R2, R43, R10, UR20 ;  /* 0x000000142b027e24 */ /* 0x000fe2000f8e020a */
[----:B------:R-:W-:Y:S01]  /*2660*/  UIMAD UR20, UR4, UR32, UR19 ;  /* 0x00000020041472a4 */ /* 0x000fe2000f8e0213 */
[----:B------:R0:W-:Y:S01]  /*2670*/  @P5 STG.E.U16 [R6.64], R13 ;  /* 0x0000000d06005986 */ /* 0x0001e2000c10151e */
[----:B------:R-:W-:Y:S01]  /*2680*/  @!UP1 UIADD3 UR37, -UR37, URZ, URZ ;  /* 0x0000003f25259290 */ /* 0x000fe2000fffe13f */
[----:B------:R-:W-:Y:S01]  /*2690*/  IMAD.WIDE R8, R9, R0, c[0x0][0x198] ;  /* 0x0000660009087625 */ /* 0x000fe200078e0200 */
[----:B------:R-:W-:Y:S01]  /*26a0*/  UISETP.GE.AND UP2, UPT, UR56, URZ, UPT ;  /* 0x0000003f3800728c */ /* 0x000fe2000bf46270 */
[----:B------:R2:W-:Y:S01]  /*26b0*/  @P4 STG.E.U16 [R4.64], R17 ;  /* 0x0000001104004986 */ /* 0x0005e2000c10151e */
[----:B------:R-:W-:Y:S02]  /*26c0*/  UISETP.GE.AND UP4, UPT, UR57, URZ, UPT ;  /* 0x0000003f3900728c */ /* 0x000fe4000bf86270 */
[----:B------:R-:W-:Y:S01]  /*26d0*/  UISETP.GE.AND UP1, UPT, UR58, URZ, UPT ;  /* 0x0000003f3a00728c */ /* 0x000fe2000bf26270 */
[----:B------:R-:W-:Y:S01]  /*26e0*/  LDS.U16 R33, [R18+0xa0a] ;  /* 0x000a0a0012217984 */ /* 0x000fe20000000400 */
[----:B------:R-:W-:-:S02]  /*26f0*/  UISETP.GE.AND UP6, UPT, UR59, URZ, UPT ;  /* 0x0000003f3b00728c */ /* 0x000fc4000bfc6270 */
[----:B------:R-:W-:Y:S01]  /*2700*/  UISETP.GE.AND UP3, UPT, UR60, URZ, UPT ;  /* 0x0000003f3c00728c */ /* 0x000fe2000bf66270 */
[----:B0-----:R-:W-:Y:S01]  /*2710*/  IMAD R7, R37, UR28, R2 ;  /* 0x0000001c25077c24 */ /* 0x001fe2000f8e0202 */
[----:B------:R-:W-:Y:S01]  /*2720*/  @!UP5 UIADD3 UR61, -UR61, URZ, URZ ;  /* 0x0000003f3d3dd290 */ /* 0x000fe2000fffe13f */
[----:B------:R-:W-:Y:S01]  /*2730*/  LDS.U16 R35, [R18+0xc0c] ;  /* 0x000c0c0012237984 */ /* 0x000fe20000000400 */
[----:B--2---:R-:W-:-:S03]  /*2740*/  IMAD R4, R43, R10, UR20 ;  /* 0x000000142b047e24 */ /* 0x004fc6000f8e020a */
[----:B---3--:R-:W-:Y:S01]  /*2750*/  @P3 STG.E.U16 [R8.64], R19 ;  /* 0x0000001308003986 */ /* 0x008fe2000c10151e */
[----:B------:R-:W-:Y:S01]  /*2760*/  IMAD R5, R37, UR26, R4 ;  /* 0x0000001a25057c24 */ /* 0x000fe2000f8e0204 */
[----:B------:R-:W-:Y:S01]  /*2770*/  ISETP.LT.AND P3, PT, R3, c[0x0][0x1ac], !P0 ;  /* 0x00006b0003007a0c */ /* 0x000fe20004761270 */
[----:B------:R-:W-:Y:S01]  /*2780*/  USEL UR24, UR21, UR37, !UP0 ;  /* 0x0000002515187287 */ /* 0x000fe2000c000000 */
[----:B------:R-:W-:Y:S01]  /*2790*/  IMAD.WIDE R2, R7, R0, c[0x0][0x198] ;  /* 0x0000660007027625 */ /* 0x000fe200078e0200 */
[----:B------:R-:W-:-:S03]  /*27a0*/  @!UP2 UIADD3 UR25, -UR25, URZ, URZ ;  /* 0x0000003f1919a290 */ /* 0x000fc6000fffe13f */
[----:B------:R-:W-:Y:S01]  /*27b0*/  IMAD.WIDE R4, R5, R0, c[0x0][0x198] ;  /* 0x0000660005047625 */ /* 0x000fe200078e0200 */
[----:B------:R-:W-:Y:S02]  /*27c0*/  @!UP4 UIADD3 UR27, -UR27, URZ, URZ ;  /* 0x0000003f1b1bc290 */ /* 0x000fe4000fffe13f */
[----:B------:R-:W-:Y:S02]  /*27d0*/  @!UP1 UIADD3 UR35, -UR35, URZ, URZ ;  /* 0x0000003f23239290 */ /* 0x000fe4000fffe13f */
[----:B------:R-:W-:Y:S02]  /*27e0*/  @!UP6 UIADD3 UR34, -UR34, URZ, URZ ;  /* 0x0000003f2222e290 */ /* 0x000fe4000fffe13f */
[----:B------:R-:W-:Y:S01]  /*27f0*/  @!UP3 UIADD3 UR47, -UR47, URZ, URZ ;  /* 0x0000003f2f2fb290 */ /* 0x000fe2000fffe13f */
[----:B----4-:R0:W-:Y:S01]  /*2800*/  @P2 STG.E.U16 [R2.64], R21 ;  /* 0x0000001502002986 */ /* 0x0101e2000c10151e */
[----:B------:R-:W-:Y:S02]  /*2810*/  UIADD3 UR5, -UR24, URZ, URZ ;  /* 0x0000003f18057290 */ /* 0x000fe4000fffe13f */
[----:B------:R-:W-:Y:S01]  /*2820*/  USEL UR25, UR21, UR25, !UP0 ;  /* 0x0000001915197287 */ /* 0x000fe2000c000000 */
[----:B-----5:R2:W-:Y:S01]  /*2830*/  @P1 STG.E.U16 [R4.64], R23 ;  /* 0x0000001704001986 */ /* 0x0205e2000c10151e */
[----:B------:R-:W-:-:S02]  /*2840*/  USEL UR27, UR21, UR27, !UP0 ;  /* 0x0000001b151b7287 */ /* 0x000fc4000c000000 */
[----:B------:R-:W-:Y:S01]  /*2850*/  USEL UR6, UR21, UR35, !UP0 ;  /* 0x0000002315067287 */ /* 0x000fe2000c000000 */
[----:B------:R-:W3:Y:S01]  /*2860*/  LDS.U16 R21, [R18+0x202] ;  /* 0x0002020012157984 */ /* 0x000ee20000000400 */
[----:B------:R-:W-:Y:S02]  /*2870*/  USEL UR34, UR21, UR34, !UP0 ;  /* 0x0000002215227287 */ /* 0x000fe4000c000000 */
[----:B------:R-:W-:Y:S01]  /*2880*/  USEL UR61, UR21, UR61, !UP0 ;  /* 0x0000003d153d7287 */ /* 0x000fe2000c000000 */
[----:B------:R-:W4:Y:S01]  /*2890*/  LDS.U16 R23, [R18+0x404] ;  /* 0x0004040012177984 */ /* 0x000f220000000400 */
[----:B------:R-:W-:Y:S02]  /*28a0*/  USEL UR47, UR21, UR47, !UP0 ;  /* 0x0000002f152f7287 */ /* 0x000fe4000c000000 */
[----:B------:R-:W-:Y:S02]  /*28b0*/  UIMAD UR21, UR5, UR32, UR18 ;  /* 0x00000020051572a4 */ /* 0x000fe4000f8e0212 */
[----:B------:R-:W-:-:S02]  /*28c0*/  UIADD3 UR4, -UR13, URZ, URZ ;  /* 0x0000003f0d047290 */ /* 0x000fc4000fffe13f */
[----:B------:R-:W-:Y:S02]  /*28d0*/  UIADD3 UR19, -UR14, URZ, URZ ;  /* 0x0000003f0e137290 */ /* 0x000fe4000fffe13f */
[-C--:B------:R-:W-:Y:S01]  /*28e0*/  IMAD R6, R43, R10.reuse, UR21 ;  /* 0x000000152b067e24 */ /* 0x080fe2000f8e020a */
[----:B------:R-:W-:Y:S01]  /*28f0*/  UIMAD UR22, UR4, UR32, UR15 ;  /* 0x00000020041672a4 */ /* 0x000fe2000f8e020f */
[----:B------:R-:W-:Y:S01]  /*2900*/  ISETP.LT.AND P6, PT, R48, c[0x0][0x1ac], !P0 ;  /* 0x00006b0030007a0c */ /* 0x000fe200047c1270 */
[----:B------:R-:W-:Y:S01]  /*2910*/  UIMAD UR19, UR19, UR32, UR16 ;  /* 0x00000020131372a4 */ /* 0x000fe2000f8e0210 */
[----:B------:R-:W-:Y:S01]  /*2920*/  IMAD R7, R37, UR24, R6 ;  /* 0x0000001825077c24 */ /* 0x000fe2000f8e0206 */
[----:B------:R-:W-:Y:S02]  /*2930*/  ISETP.LT.AND P5, PT, R47, c[0x0][0x1ac], !P0 ;  /* 0x00006b002f007a0c */ /* 0x000fe400047a1270 */
[----:B------:R-:W-:Y:S01]  /*2940*/  IMAD R6, R43, R10, UR22 ;  /* 0x000000162b067e24 */ /* 0x000fe2000f8e020a */
[----:B------:R-:W-:Y:S01]  /*2950*/  ISETP.LT.AND P4, PT, R74, c[0x0][0x1ac], !P0 ;  /* 0x00006b004a007a0c */ /* 0x000fe20004781270 */
[----:B0-----:R-:W-:Y:S01]  /*2960*/  IMAD.WIDE R2, R7, R0, c[0x0][0x198] ;  /* 0x0000660007027625 */ /* 0x001fe200078e0200 */
[----:B------:R-:W-:-:S02]  /*2970*/  UIADD3 UR20, -UR23, URZ, URZ ;  /* 0x0000003f17147290 */ /* 0x000fc4000fffe13f */
[----:B------:R-:W-:Y:S01]  /*2980*/  UIADD3 UR5, -UR25, URZ, URZ ;  /* 0x0000003f19057290 */ /* 0x000fe2000fffe13f */
[----:B------:R-:W-:Y:S01]  /*2990*/  IMAD R7, R43, R10, UR19 ;  /* 0x000000132b077e24 */ /* 0x000fe2000f8e020a */
[----:B------:R-:W-:Y:S01]  /*29a0*/  UIADD3 UR18, -UR27, URZ, URZ ;  /* 0x0000003f1b127290 */ /* 0x000fe2000fffe13f */
[C---:B--2---:R-:W-:Y:S01]  /*29b0*/  IMAD R5, R37.reuse, UR13, R6 ;  /* 0x0000000d25057c24 */ /* 0x044fe2000f8e0206 */
[----:B------:R-:W-:Y:S01]  /*29c0*/  UIADD3 UR21, -UR6, URZ, URZ ;  /* 0x0000003f06157290 */ /* 0x000fe2000fffe13f */
[----:B------:R-:W-:Y:S01]  /*29d0*/  IMAD R7, R37, UR14, R7 ;  /* 0x0000000e25077c24 */ /* 0x000fe2000f8e0207 */
[----:B------:R-:W-:Y:S01]  /*29e0*/  UIADD3 UR4, -UR34, URZ, URZ ;  /* 0x0000003f22047290 */ /* 0x000fe2000fffe13f */
[----:B------:R-:W-:Y:S01]  /*29f0*/  IMAD.WIDE R4, R5, R0, c[0x0][0x198] ;  /* 0x0000660005047625 */ /* 0x000fe200078e0200 */
[----:B------:R-:W-:Y:S02]  /*2a00*/  UIMAD UR20, UR20, UR32, UR17 ;  /* 0x00000020141472a4 */ /* 0x000fe4000f8e0211 */
[----:B------:R-:W-:-:S02]  /*2a10*/  UIADD3 UR15, -UR61, URZ, URZ ;  /* 0x0000003f3d0f7290 */ /* 0x000fc4000fffe13f */
[----:B------:R-:W-:Y:S01]  /*2a20*/  UIMAD UR5, UR5, UR32, UR7 ;  /* 0x00000020050572a4 */ /* 0x000fe2000f8e0207 */
[----:B------:R0:W-:Y:S01]  /*2a30*/  @P6 STG.E.U16 [R2.64], R25 ;  /* 0x0000001902006986 */ /* 0x0001e2000c10151e */
[----:B------:R-:W-:Y:S02]  /*2a40*/  UIMAD UR18, UR18, UR32, UR12 ;  /* 0x00000020121272a4 */ /* 0x000fe4000f8e020c */
[----:B------:R-:W-:Y:S02]  /*2a50*/  UIMAD UR21, UR21, UR32, UR11 ;  /* 0x00000020151572a4 */ /* 0x000fe4000f8e020b */
[----:B------:R-:W-:Y:S01]  /*2a60*/  UIMAD UR4, UR4, UR32, UR10 ;  /* 0x00000020040472a4 */ /* 0x000fe2000f8e020a */
[----:B------:R2:W-:Y:S01]  /*2a70*/  @P5 STG.E.U16 [R4.64], R27 ;  /* 0x0000001b04005986 */ /* 0x0005e2000c10151e */
[----:B------:R-:W-:Y:S01]  /*2a80*/  UIMAD UR15, UR15, UR32, UR9 ;  /* 0x000000200f0f72a4 */ /* 0x000fe2000f8e0209 */
[----:B------:R-:W-:Y:S01]  /*2a90*/  IMAD R6, R43, R10, UR20 ;  /* 0x000000142b067e24 */ /* 0x000fe2000f8e020a */
[----:B------:R-:W-:Y:S01]  /*2aa0*/  ISETP.LT.AND P2, PT, R46, c[0x0][0x1ac], !P0 ;  /* 0x00006b002e007a0c */ /* 0x000fe20004741270 */
[----:B0-----:R-:W-:Y:S01]  /*2ab0*/  IMAD.WIDE R2, R7, R0, c[0x0][0x198] ;  /* 0x0000660007027625 */ /* 0x001fe200078e0200 */
[----:B------:R-:W-:Y:S01]  /*2ac0*/  UIADD3 UR16, -UR47, URZ, URZ ;  /* 0x0000003f2f107290 */ /* 0x000fe2000fffe13f */
[----:B------:R-:W-:-:S02]  /*2ad0*/  ISETP.LT.AND P1, PT, R45, c[0x0][0x1ac], !P0 ;  /* 0x00006b002d007a0c */ /* 0x000fc40004721270 */
[----:B------:R-:W-:Y:S01]  /*2ae0*/  ISETP.LT.AND P6, PT, R41, c[0x0][0x1ac], !P0 ;  /* 0x00006b0029007a0c */ /* 0x000fe200047c1270 */
[CC--:B--2---:R-:W-:Y:S01]  /*2af0*/  IMAD R4, R43.reuse, R10.reuse, UR5 ;  /* 0x000000052b047e24 */ /* 0x0c4fe2000f8e020a */
[----:B-1----:R0:W-:Y:S01]  /*2b00*/  @P4 STG.E.U16 [R2.64], R11 ;  /* 0x0000000b02004986 */ /* 0x0021e2000c10151e */
[CC--:B------:R-:W-:Y:S01]  /*2b10*/  IMAD R5, R43.reuse, R10.reuse, UR18 ;  /* 0x000000122b057e24 */ /* 0x0c0fe2000f8e020a */
[----:B------:R-:W-:Y:S01]  /*2b20*/  ISETP.LT.AND P5, PT, R42, c[0x0][0x1ac], !P0 ;  /* 0x00006b002a007a0c */ /* 0x000fe200047a1270 */
[CC--:B------:R-:W-:Y:S01]  /*2b30*/  IMAD R7, R43.reuse, R10.reuse, UR21 ;  /* 0x000000152b077e24 */ /* 0x0c0fe2000f8e020a */
[----:B------:R-:W-:Y:S01]  /*2b40*/  ISETP.LT.AND P4, PT, R40, c[0x0][0x1ac], !P0 ;  /* 0x00006b0028007a0c */ /* 0x000fe20004781270 */
[CC--:B------:R-:W-:Y:S01]  /*2b50*/  IMAD R8, R43.reuse, R10.reuse, UR4 ;  /* 0x000000042b087e24 */ /* 0x0c0fe2000f8e020a */
[----:B------:R-:W-:Y:S01]  /*2b60*/  UIMAD UR16, UR16, UR32, UR8 ;  /* 0x00000020101072a4 */ /* 0x000fe2000f8e0208 */
[----:B------:R-:W-:Y:S01]  /*2b70*/  IMAD R9, R43, R10, UR15 ;  /* 0x0000000f2b097e24 */ /* 0x000fe2000f8e020a */
[----:B------:R-:W-:Y:S01]  /*2b80*/  ISETP.LT.AND P0, PT, R44, c[0x0][0x1ac], !P0 ;  /* 0x00006b002c007a0c */ /* 0x000fe20004701270 */
[----:B------:R-:W-:-:S02]  /*2b90*/  IMAD R13, R37, UR27, R5 ;  /* 0x0000001b250d7c24 */ /* 0x000fc4000f8e0205 */
[C---:B0-----:R-:W-:Y:S02]  /*2ba0*/  IMAD R3, R37.reuse, UR23, R6 ;  /* 0x0000001725037c24 */ /* 0x041fe4000f8e0206 */
[C---:B------:R-:W-:Y:S02]  /*2bb0*/  IMAD R11, R37.reuse, UR25, R4 ;  /* 0x00000019250b7c24 */ /* 0x040fe4000f8e0204 */
[----:B------:R-:W-:Y:S02]  /*2bc0*/  IMAD R15, R37, UR6, R7 ;  /* 0x00000006250f7c24 */ /* 0x000fe4000f8e0207 */
[----:B------:R-:W-:-:S04]  /*2bd0*/  IMAD.WIDE R2, R3, R0, c[0x0][0x198] ;  /* 0x0000660003027625 */ /* 0x000fc800078e0200 */
[C---:B------:R-:W-:Y:S02]  /*2be0*/  IMAD R17, R37.reuse, UR34, R8 ;  /* 0x0000002225117c24 */ /* 0x040fe4000f8e0208 */
[----:B------:R-:W-:Y:S02]  /*2bf0*/  IMAD R19, R37, UR61, R9 ;  /* 0x0000003d25137c24 */ /* 0x000fe4000f8e0209 */
[-C--:B------:R-:W-:Y:S01]  /*2c00*/  IMAD.WIDE R4, R11, R0.reuse, c[0x0][0x198] ;  /* 0x000066000b047625 */ /* 0x080fe200078e0200 */
[----:B---3--:R0:W-:Y:S03]  /*2c10*/  @P3 STG.E.U16 [R2.64], R21 ;  /* 0x0000001502003986 */ /* 0x0081e6000c10151e */
[----:B------:R-:W-:Y:S01]  /*2c20*/  IMAD.WIDE R6, R13, R0, c[0x0][0x198] ;  /* 0x000066000d067625 */ /* 0x000fe200078e0200 */
[----:B----4-:R0:W-:Y:S03]  /*2c30*/  @P2 STG.E.U16 [R4.64], R23 ;  /* 0x0000001704002986 */ /* 0x0101e6000c10151e */
[----:B------:R-:W-:-:S02]  /*2c40*/  IMAD R43, R43, R10, UR16 ;  /* 0x000000102b2b7e24 */ /* 0x000fc4000f8e020a */
[-C--:B------:R-:W-:Y:S01]  /*2c50*/  IMAD.WIDE R8, R15, R0.reuse, c[0x0][0x198] ;  /* 0x000066000f087625 */ /* 0x080fe200078e0200 */
[----:B------:R0:W-:Y:S03]  /*2c60*/  @P1 STG.E.U16 [R6.64], R29 ;  /* 0x0000001d06001986 */ /* 0x0001e6000c10151e */
[-C--:B------:R-:W-:Y:S01]  /*2c70*/  IMAD.WIDE R10, R17, R0.reuse, c[0x0][0x198] ;  /* 0x00006600110a7625 */ /* 0x080fe200078e0200 */
[----:B------:R0:W-:Y:S03]  /*2c80*/  @P6 STG.E.U16 [R8.64], R31 ;  /* 0x0000001f08006986 */ /* 0x0001e6000c10151e */
[----:B------:R-:W-:Y:S01]  /*2c90*/  IMAD.WIDE R12, R19, R0, c[0x0][0x198] ;  /* 0x00006600130c7625 */ /* 0x000fe200078e0200 */
[----:B------:R0:W-:Y:S03]  /*2ca0*/  @P5 STG.E.U16 [R10.64], R33 ;  /* 0x000000210a005986 */ /* 0x0001e6000c10151e */
[----:B------:R-:W-:Y:S01]  /*2cb0*/  IMAD R43, R37, UR47, R43 ;  /* 0x0000002f252b7c24 */ /* 0x000fe2000f8e022b */
[----:B------:R0:W-:Y:S01]  /*2cc0*/  @P4 STG.E.U16 [R12.64], R35 ;  /* 0x000000230c004986 */ /* 0x0001e2000c10151e */
[----:B------:R-:W-:Y:S05]  /*2cd0*/  @!P0 EXIT ;  /* 0x000000000000894d */ /* 0x000fea0003800000 */
[----:B0-----:R-:W0:Y:S01]  /*2ce0*/  LDS.U16 R5, [R18+0xe0e] ;  /* 0x000e0e0012057984 */ /* 0x001e220000000400 */
[----:B------:R-:W-:-:S05]  /*2cf0*/  IMAD.WIDE R2, R43, R0, c[0x0][0x198] ;  /* 0x000066002b027625 */ /* 0x000fca00078e0200 */
[----:B0-----:R-:W-:Y:S01]  /*2d00*/  STG.E.U16 [R2.64], R5 ;  /* 0x0000000502007986 */ /* 0x001fe2000c10151e */
[----:B------:R-:W-:Y:S05]  /*2d10*/  EXIT ;  /* 0x000000000000794d */ /* 0x000fea0003800000 */
.L_x_0:
[----:B------:R-:W-:-:S00]  /*2d20*/  BRA `(.L_x_0) ;  /* 0xfffffff000007947 */ /* 0x000fc0000383ffff */
[----:B------:R-:W-:-:S00]  /*2d30*/  NOP ;  /* 0x0000000000007918 */ /* 0x000fc00000000000 */
        /* <DEDUP_REMOVED lines=12> */
.L_x_1:


//--------------------- .nv.shared.triton__0d1d2d3d4d5d6d7d89101112de --------------------------
	.section	.nv.shared.triton__0d1d2d3d4d5d6d7d89101112de,"aw",@nobits
	.align	16
